	.target	sm_100a

	.elftype	@"ET_EXEC"


//--------------------- .note.nv.tkinfo           --------------------------
	.section	.note.nv.tkinfo,"",@"SHT_NOTE"
	.sectionflags	@"SHF_NOTE_NV_TKINFO"
	.tkinfo
        /*0018*/ 	.word	0x00000002
        /*0030*/ 	.string	""
        /*0030*/ 	.string	"ptxas"
        /*0030*/ 	.string	"Cuda compilation tools, release 13.0, V13.0.88"
        /*0030*/ 	.string	"Build cuda_13.0.r13.0/compiler.36424714_0"
        /*0030*/ 	.string	"-arch sm_100a -m 64 "



//--------------------- .note.nv.cuinfo           --------------------------
	.section	.note.nv.cuinfo,"",@"SHT_NOTE"
	.sectionflags	@"SHF_NOTE_NV_CUINFO"
        /*0018*/ 	.short	0x0002
        /*001a*/ 	.short	0x0064
        /*001c*/ 	.short	0x0082
	.zero		2


//--------------------- .nv.info                  --------------------------
	.section	.nv.info,"",@"SHT_CUDA_INFO"
	.align	4


	//----- nvinfo : EIATTR_REGCOUNT
	.align		4
        /*0000*/ 	.byte	0x04, 0x2f
        /*0002*/ 	.short	(.L_19 - .L_18)
	.align		4
.L_18:
        /*0004*/ 	.word	index@(_ZN7cutlass13device_kernelINS_4gemm6kernel13GemmUniversalIN4cute5tupleIJiiiiEEENS1_10collective13CollectiveMmaINS1_35MainloopSm100TmaUmmaWarpSpecializedILi4ELi2ELi4ENS5_IJNS4_1CILi1EEESB_SB_EEEEENS5_IJNSA_ILi64EEENSA_ILi128EEESF_EEEaNS5_IJlSB_lEEEaSH_NS4_8TiledMMAINS4_8MMA_AtomIJNS4_15SM100_MMA_S8_SSIaaiLi64ELi128ELNS4_4UMMA5MajorE0ELSM_0ELNSL_8SaturateE0EEEEEENS4_6LayoutISC_NS5_IJNSA_ILi0EEESR_SR_EEEEENS5_IJNS4_10UnderscoreESU_SU_EEEEENS4_13SM90_TMA_LOADENS4_14ComposedLayoutINS4_7SwizzleILi3ELi4ELi3EEENS4_18smem_ptr_flag_bitsILi8EEENSQ_INS5_IJNSA_ILi8EEESF_EEENS5_IJSF_SB_EEEEEEEvNS4_8identityESX_S17_vS18_EENS_8epilogue10collective18CollectiveEpilogueINS1A_23Sm100TmaWarpSpecializedILi2ELi2ELi32ELb0ELb0EEEJSG_NS5_IJNSQ_ISE_SB_EES1F_EEEaSH_aSH_NS1A_6fusion15FusionCallbacksIS1E_NS1H_17LinearCombinationIaiaiLNS_15FloatRoundStyleE2EEESG_S1G_JEEENS4_5SM1004TMEM4LOAD26SM100_TMEM_LOAD_16dp32b32xESX_NSY_INSZ_ILi2ELi4ELi3EEES12_NSQ_INS5_IJS13_SE_EEENS5_IJSE_SB_EEEEEEENS4_39AutoVectorizingCopyWithAssumedAlignmentILi128EEENS4_14SM90_TMA_STOREES1V_S1X_S1X_EEEvvEEEEvNT_6ParamsE)
        /*0008*/ 	.word	0x0000007a


	//----- nvinfo : EIATTR_FRAME_SIZE
	.align		4
.L_19:
        /*000c*/ 	.byte	0x04, 0x11
        /*000e*/ 	.short	(.L_21 - .L_20)
	.align		4
.L_20:
        /*0010*/ 	.word	index@($__internal_2_$__cuda_sm10x_tcgen05_guardrail_trap_unallocated_columns_being_dealloced)
        /*0014*/ 	.word	0x00000000


	//----- nvinfo : EIATTR_FRAME_SIZE
	.align		4
.L_21:
        /*0018*/ 	.byte	0x04, 0x11
        /*001a*/ 	.short	(.L_23 - .L_22)
	.align		4
.L_22:
        /*001c*/ 	.word	index@($__internal_1_$__cuda_sm10x_tcgen05_guardrail_trap_phase_invalid_during_alloc)
        /*0020*/ 	.word	0x00000000


	//----- nvinfo : EIATTR_FRAME_SIZE
	.align		4
.L_23:
        /*0024*/ 	.byte	0x04, 0x11
        /*0026*/ 	.short	(.L_25 - .L_24)
	.align		4
.L_24:
        /*0028*/ 	.word	index@($__internal_0_$__cuda_sm10x_tcgen05_guardrail_trap_col_being_dealloced_not_returned_by_alloc)
        /*002c*/ 	.word	0x00000000


	//----- nvinfo : EIATTR_FRAME_SIZE
	.align		4
.L_25:
        /*0030*/ 	.byte	0x04, 0x11
        /*0032*/ 	.short	(.L_27 - .L_26)
	.align		4
.L_26:
        /*0034*/ 	.word	index@(_ZN7cutlass13device_kernelINS_4gemm6kernel13GemmUniversalIN4cute5tupleIJiiiiEEENS1_10collective13CollectiveMmaINS1_35MainloopSm100TmaUmmaWarpSpecializedILi4ELi2ELi4ENS5_IJNS4_1CILi1EEESB_SB_EEEEENS5_IJNSA_ILi64EEENSA_ILi128EEESF_EEEaNS5_IJlSB_lEEEaSH_NS4_8TiledMMAINS4_8MMA_AtomIJNS4_15SM100_MMA_S8_SSIaaiLi64ELi128ELNS4_4UMMA5MajorE0ELSM_0ELNSL_8SaturateE0EEEEEENS4_6LayoutISC_NS5_IJNSA_ILi0EEESR_SR_EEEEENS5_IJNS4_10UnderscoreESU_SU_EEEEENS4_13SM90_TMA_LOADENS4_14ComposedLayoutINS4_7SwizzleILi3ELi4ELi3EEENS4_18smem_ptr_flag_bitsILi8EEENSQ_INS5_IJNSA_ILi8EEESF_EEENS5_IJSF_SB_EEEEEEEvNS4_8identityESX_S17_vS18_EENS_8epilogue10collective18CollectiveEpilogueINS1A_23Sm100TmaWarpSpecializedILi2ELi2ELi32ELb0ELb0EEEJSG_NS5_IJNSQ_ISE_SB_EES1F_EEEaSH_aSH_NS1A_6fusion15FusionCallbacksIS1E_NS1H_17LinearCombinationIaiaiLNS_15FloatRoundStyleE2EEESG_S1G_JEEENS4_5SM1004TMEM4LOAD26SM100_TMEM_LOAD_16dp32b32xESX_NSY_INSZ_ILi2ELi4ELi3EEES12_NSQ_INS5_IJS13_SE_EEENS5_IJSE_SB_EEEEEEENS4_39AutoVectorizingCopyWithAssumedAlignmentILi128EEENS4_14SM90_TMA_STOREES1V_S1X_S1X_EEEvvEEEEvNT_6ParamsE)
        /*0038*/ 	.word	0x00000000


	//----- nvinfo : EIATTR_MIN_STACK_SIZE
	.align		4
.L_27:
        /*003c*/ 	.byte	0x04, 0x12
        /*003e*/ 	.short	(.L_29 - .L_28)
	.align		4
.L_28:
        /*0040*/ 	.word	index@(_ZN7cutlass13device_kernelINS_4gemm6kernel13GemmUniversalIN4cute5tupleIJiiiiEEENS1_10collective13CollectiveMmaINS1_35MainloopSm100TmaUmmaWarpSpecializedILi4ELi2ELi4ENS5_IJNS4_1CILi1EEESB_SB_EEEEENS5_IJNSA_ILi64EEENSA_ILi128EEESF_EEEaNS5_IJlSB_lEEEaSH_NS4_8TiledMMAINS4_8MMA_AtomIJNS4_15SM100_MMA_S8_SSIaaiLi64ELi128ELNS4_4UMMA5MajorE0ELSM_0ELNSL_8SaturateE0EEEEEENS4_6LayoutISC_NS5_IJNSA_ILi0EEESR_SR_EEEEENS5_IJNS4_10UnderscoreESU_SU_EEEEENS4_13SM90_TMA_LOADENS4_14ComposedLayoutINS4_7SwizzleILi3ELi4ELi3EEENS4_18smem_ptr_flag_bitsILi8EEENSQ_INS5_IJNSA_ILi8EEESF_EEENS5_IJSF_SB_EEEEEEEvNS4_8identityESX_S17_vS18_EENS_8epilogue10collective18CollectiveEpilogueINS1A_23Sm100TmaWarpSpecializedILi2ELi2ELi32ELb0ELb0EEEJSG_NS5_IJNSQ_ISE_SB_EES1F_EEEaSH_aSH_NS1A_6fusion15FusionCallbacksIS1E_NS1H_17LinearCombinationIaiaiLNS_15FloatRoundStyleE2EEESG_S1G_JEEENS4_5SM1004TMEM4LOAD26SM100_TMEM_LOAD_16dp32b32xESX_NSY_INSZ_ILi2ELi4ELi3EEES12_NSQ_INS5_IJS13_SE_EEENS5_IJSE_SB_EEEEEEENS4_39AutoVectorizingCopyWithAssumedAlignmentILi128EEENS4_14SM90_TMA_STOREES1V_S1X_S1X_EEEvvEEEEvNT_6ParamsE)
        /*0044*/ 	.word	0x00000000
.L_29:


//--------------------- .nv.compat                --------------------------
	.section	.nv.compat,"",@"SHT_CUDA_COMPAT_INFO"
	.align	4
        /*0000*/ 	.byte	0x02, 0x09, 0x01, 0x00, 0x02, 0x02, 0x03, 0x00, 0x02, 0x05, 0x06, 0x00, 0x03, 0x07, 0x01, 0x01
        /*0010*/ 	.byte	0x02, 0x03, 0x01, 0x00, 0x02, 0x06, 0x01, 0x00, 0x04, 0x0b, 0x08, 0x00, 0x01, 0x00, 0x00, 0x00
        /*0020*/ 	.byte	0x00, 0x00, 0x00, 0x00


//--------------------- .nv.info._ZN7cutlass13device_kernelINS_4gemm6kernel13GemmUniversalIN4cute5tupleIJiiiiEEENS1_10collective13CollectiveMmaINS1_35MainloopSm100TmaUmmaWarpSpecializedILi4ELi2ELi4ENS5_IJNS4_1CILi1EEESB_SB_EEEEENS5_IJNSA_ILi64EEENSA_ILi128EEESF_EEEaNS5_IJlSB_lEEEaSH_NS4_8TiledMMAINS4_8MMA_AtomIJNS4_15SM100_MMA_S8_SSIaaiLi64ELi128ELNS4_4UMMA5MajorE0ELSM_0ELNSL_8SaturateE0EEEEEENS4_6LayoutISC_NS5_IJNSA_ILi0EEESR_SR_EEEEENS5_IJNS4_10UnderscoreESU_SU_EEEEENS4_13SM90_TMA_LOADENS4_14ComposedLayoutINS4_7SwizzleILi3ELi4ELi3EEENS4_18smem_ptr_flag_bitsILi8EEENSQ_INS5_IJNSA_ILi8EEESF_EEENS5_IJSF_SB_EEEEEEEvNS4_8identityESX_S17_vS18_EENS_8epilogue10collective18CollectiveEpilogueINS1A_23Sm100TmaWarpSpecializedILi2ELi2ELi32ELb0ELb0EEEJSG_NS5_IJNSQ_ISE_SB_EES1F_EEEaSH_aSH_NS1A_6fusion15FusionCallbacksIS1E_NS1H_17LinearCombinationIaiaiLNS_15FloatRoundStyleE2EEESG_S1G_JEEENS4_5SM1004TMEM4LOAD26SM100_TMEM_LOAD_16dp32b32xESX_NSY_INSZ_ILi2ELi4ELi3EEES12_NSQ_INS5_IJS13_SE_EEENS5_IJSE_SB_EEEEEEENS4_39AutoVectorizingCopyWithAssumedAlignmentILi128EEENS4_14SM90_TMA_STOREES1V_S1X_S1X_EEEvvEEEEvNT_6ParamsE --------------------------
	.section	.nv.info._ZN7cutlass13device_kernelINS_4gemm6kernel13GemmUniversalIN4cute5tupleIJiiiiEEENS1_10collective13CollectiveMmaINS1_35MainloopSm100TmaUmmaWarpSpecializedILi4ELi2ELi4ENS5_IJNS4_1CILi1EEESB_SB_EEEEENS5_IJNSA_ILi64EEENSA_ILi128EEESF_EEEaNS5_IJlSB_lEEEaSH_NS4_8TiledMMAINS4_8MMA_AtomIJNS4_15SM100_MMA_S8_SSIaaiLi64ELi128ELNS4_4UMMA5MajorE0ELSM_0ELNSL_8SaturateE0EEEEEENS4_6LayoutISC_NS5_IJNSA_ILi0EEESR_SR_EEEEENS5_IJNS4_10UnderscoreESU_SU_EEEEENS4_13SM90_TMA_LOADENS4_14ComposedLayoutINS4_7SwizzleILi3ELi4ELi3EEENS4_18smem_ptr_flag_bitsILi8EEENSQ_INS5_IJNSA_ILi8EEESF_EEENS5_IJSF_SB_EEEEEEEvNS4_8identityESX_S17_vS18_EENS_8epilogue10collective18CollectiveEpilogueINS1A_23Sm100TmaWarpSpecializedILi2ELi2ELi32ELb0ELb0EEEJSG_NS5_IJNSQ_ISE_SB_EES1F_EEEaSH_aSH_NS1A_6fusion15FusionCallbacksIS1E_NS1H_17LinearCombinationIaiaiLNS_15FloatRoundStyleE2EEESG_S1G_JEEENS4_5SM1004TMEM4LOAD26SM100_TMEM_LOAD_16dp32b32xESX_NSY_INSZ_ILi2ELi4ELi3EEES12_NSQ_INS5_IJS13_SE_EEENS5_IJSE_SB_EEEEEEENS4_39AutoVectorizingCopyWithAssumedAlignmentILi128EEENS4_14SM90_TMA_STOREES1V_S1X_S1X_EEEvvEEEEvNT_6ParamsE,"",@"SHT_CUDA_INFO"
	.sectionflags	@""
	.align	4


	//----- nvinfo : EIATTR_CUDA_API_VERSION
	.align		4
        /*0000*/ 	.byte	0x04, 0x37
        /*0002*/ 	.short	(.L_31 - .L_30)
.L_30:
        /*0004*/ 	.word	0x00000082


	//----- nvinfo : EIATTR_KPARAM_INFO
	.align		4
.L_31:
        /*0008*/ 	.byte	0x04, 0x17
        /*000a*/ 	.short	(.L_33 - .L_32)
.L_32:
        /*000c*/ 	.word	0x00000000
        /*0010*/ 	.short	0x0000
        /*0012*/ 	.short	0x0000
        /*0014*/ 	.byte	0x00, 0xf0, 0x01, 0x20


	//----- nvinfo : EIATTR_AT_ENTRY_FRAGMENTS
	.align		4
.L_33:
        /*0018*/ 	.byte	0x04, 0x4f
        /*001a*/ 	.short	(.L_35 - .L_34)


	//   ....[0]....
.L_34:
        /*001c*/ 	.word	0x00000006


	//----- nvinfo : EIATTR_RESERVED_SMEM_USED
	.align		4
.L_35:
        /*0020*/ 	.byte	0x01, 0x41
	.zero		2


	//----- nvinfo : EIATTR_SPARSE_MMA_MASK
	.align		4
        /*0024*/ 	.byte	0x03, 0x50
        /*0026*/ 	.short	0x0000


	//----- nvinfo : EIATTR_TCGEN05_1CTA_USED
	.align		4
        /*0028*/ 	.byte	0x01, 0x51
	.zero		2


	//----- nvinfo : EIATTR_MAXREG_COUNT
	.align		4
        /*002c*/ 	.byte	0x03, 0x1b
        /*002e*/ 	.short	0x00ff


	//----- nvinfo : EIATTR_NUM_BARRIERS
	.align		4
        /*0030*/ 	.byte	0x02, 0x4c
        /*0032*/ 	.byte	0x07
	.zero		1


	//----- nvinfo : EIATTR_EXTERNS
	.align		4
        /*0034*/ 	.byte	0x04, 0x0f
        /*0036*/ 	.short	(.L_37 - .L_36)


	//   ....[0]....
	.align		4
.L_36:
        /*0038*/ 	.word	index@(__assertfail)


	//----- nvinfo : EIATTR_MERCURY_ISA_VERSION
	.align		4
.L_37:
        /*003c*/ 	.byte	0x03, 0x5f
        /*003e*/ 	.short	0x0101


	//----- nvinfo : EIATTR_INT_WARP_WIDE_INSTR_OFFSETS
	.align		4
        /*0040*/ 	.byte	0x04, 0x31
        /*0042*/ 	.short	(.L_39 - .L_38)


	//   ....[0]....
.L_38:
        /*0044*/ 	.word	0x00001da0


	//   ....[1]....
        /*0048*/ 	.word	0x00003850


	//   ....[2]....
        /*004c*/ 	.word	0x00003870


	//   ....[3]....
        /*0050*/ 	.word	0x000038a0


	//   ....[4]....
        /*0054*/ 	.word	0x000041d0


	//   ....[5]....
        /*0058*/ 	.word	0x00004240


	//   ....[6]....
        /*005c*/ 	.word	0x00004420


	//   ....[7]....
        /*0060*/ 	.word	0x00004580


	//----- nvinfo : EIATTR_COOP_GROUP_MASK_REGIDS
	.align		4
.L_39:
        /*0064*/ 	.byte	0x04, 0x29
        /*0066*/ 	.short	(.L_41 - .L_40)


	//   ....[0]....
.L_40:
        /*0068*/ 	.word	0xffffffff


	//   ....[1]....
        /*006c*/ 	.word	0xffffffff


	//   ....[2]....
        /*0070*/ 	.word	0xffffffff


	//   ....[3]....
        /*0074*/ 	.word	0xffffffff


	//   ....[4]....
        /*0078*/ 	.word	0xffffffff


	//   ....[5]....
        /*007c*/ 	.word	0xffffffff


	//   ....[6]....
        /*0080*/ 	.word	0xffffffff


	//   ....[7]....
        /*0084*/ 	.word	0xffffffff


	//   ....[8]....
        /*0088*/ 	.word	0xffffffff


	//   ....[9]....
        /*008c*/ 	.word	0xffffffff


	//   ....[10]....
        /*0090*/ 	.word	0xffffffff


	//   ....[11]....
        /*0094*/ 	.word	0xffffffff


	//   ....[12]....
        /*0098*/ 	.word	0xffffffff


	//----- nvinfo : EIATTR_COOP_GROUP_INSTR_OFFSETS
	.align		4
.L_41:
        /*009c*/ 	.byte	0x04, 0x28
        /*009e*/ 	.short	(.L_43 - .L_42)


	//   ....[0]....
.L_42:
        /*00a0*/ 	.word	0x00000090


	//   ....[1]....
        /*00a4*/ 	.word	0x000004d0


	//   ....[2]....
        /*00a8*/ 	.word	0x00000640


	//   ....[3]....
        /*00ac*/ 	.word	0x000007a0


	//   ....[4]....
        /*00b0*/ 	.word	0x000008a0


	//   ....[5]....
        /*00b4*/ 	.word	0x00000a10


	//   ....[6]....
        /*00b8*/ 	.word	0x00000bb0


	//   ....[7]....
        /*00bc*/ 	.word	0x00001c80


	//   ....[8]....
        /*00c0*/ 	.word	0x00002a60


	//   ....[9]....
        /*00c4*/ 	.word	0x00002c70


	//   ....[10]....
        /*00c8*/ 	.word	0x00002ca0


	//   ....[11]....
        /*00cc*/ 	.word	0x00003730


	//   ....[12]....
        /*00d0*/ 	.word	0x00003960


	//----- nvinfo : EIATTR_VRC_CTA_INIT_COUNT
	.align		4
.L_43:
        /*00d4*/ 	.byte	0x02, 0x4a
        /*00d6*/ 	.byte	0x80
	.zero		1


	//----- nvinfo : EIATTR_SYSCALL_OFFSETS
	.align		4
        /*00d8*/ 	.byte	0x04, 0x46
        /*00da*/ 	.short	(.L_45 - .L_44)


	//   ....[0]....
.L_44:
        /*00dc*/ 	.word	0x00004fd0


	//   ....[1]....
        /*00e0*/ 	.word	0x00005110


	//   ....[2]....
        /*00e4*/ 	.word	0x00005910


	//   ....[3]....
        /*00e8*/ 	.word	0x000066b0


	//----- nvinfo : EIATTR_MBARRIER_INSTR_OFFSETS
	.align		4
.L_45:
        /*00ec*/ 	.byte	0x04, 0x39
        /*00ee*/ 	.short	(.L_47 - .L_46)


	//   ....[0]....
.L_46:
        /*00f0*/ 	.word	0x000005b0
        /*00f4*/ 	.word	0x000000ff
        /*00f8*/ 	.word	0x00000000
        /*00fc*/ 	.short	0x0100
        /*00fe*/ 	.byte	0x05
	.zero		1


	//   ....[1]....
        /*0100*/ 	.word	0x000005c0
        /*0104*/ 	.word	0x000000ff
        /*0108*/ 	.word	0x00000020
        /*010c*/ 	.short	0x0100
        /*010e*/ 	.byte	0x05
	.zero		1


	//   ....[2]....
        /*0110*/ 	.word	0x000005d0
        /*0114*/ 	.word	0x000000ff
        /*0118*/ 	.word	0x00000008
        /*011c*/ 	.short	0x0100
        /*011e*/ 	.byte	0x05
	.zero		1


	//   ....[3]....
        /*0120*/ 	.word	0x000005e0
        /*0124*/ 	.word	0x000000ff
        /*0128*/ 	.word	0x00000028
        /*012c*/ 	.short	0x0100
        /*012e*/ 	.byte	0x05
	.zero		1


	//   ....[4]....
        /*0130*/ 	.word	0x000005f0
        /*0134*/ 	.word	0x000000ff
        /*0138*/ 	.word	0x00000010
        /*013c*/ 	.short	0x0100
        /*013e*/ 	.byte	0x05
	.zero		1


	//   ....[5]....
        /*0140*/ 	.word	0x00000600
        /*0144*/ 	.word	0x000000ff
        /*0148*/ 	.word	0x00000030
        /*014c*/ 	.short	0x0100
        /*014e*/ 	.byte	0x05
	.zero		1


	//   ....[6]....
        /*0150*/ 	.word	0x00000610
        /*0154*/ 	.word	0x000000ff
        /*0158*/ 	.word	0x00000018
        /*015c*/ 	.short	0x0100
        /*015e*/ 	.byte	0x05
	.zero		1


	//   ....[7]....
        /*0160*/ 	.word	0x00000620
        /*0164*/ 	.word	0x000000ff
        /*0168*/ 	.word	0x00000038
        /*016c*/ 	.short	0x0100
        /*016e*/ 	.byte	0x05
	.zero		1


	//   ....[8]....
        /*0170*/ 	.word	0x00000750
        /*0174*/ 	.word	0x000000ff
        /*0178*/ 	.word	0x00000040
        /*017c*/ 	.short	0x0100
        /*017e*/ 	.byte	0x07
	.zero		1


	//   ....[9]....
        /*0180*/ 	.word	0x00000760
        /*0184*/ 	.word	0x000000ff
        /*0188*/ 	.word	0x00000050
        /*018c*/ 	.short	0x0100
        /*018e*/ 	.byte	0x07
	.zero		1


	//   ....[10]....
        /*0190*/ 	.word	0x00000770
        /*0194*/ 	.word	0x000000ff
        /*0198*/ 	.word	0x00000048
        /*019c*/ 	.short	0x0100
        /*019e*/ 	.byte	0x07
	.zero		1


	//   ....[11]....
        /*01a0*/ 	.word	0x00000780
        /*01a4*/ 	.word	0x000000ff
        /*01a8*/ 	.word	0x00000058
        /*01ac*/ 	.short	0x0100
        /*01ae*/ 	.byte	0x07
	.zero		1


	//   ....[12]....
        /*01b0*/ 	.word	0x00000870
        /*01b4*/ 	.word	0x000000ff
        /*01b8*/ 	.word	0x00000060
        /*01bc*/ 	.short	0x0100
        /*01be*/ 	.byte	0x05
	.zero		1


	//   ....[13]....
        /*01c0*/ 	.word	0x00000880
        /*01c4*/ 	.word	0x000000ff
        /*01c8*/ 	.word	0x00000068
        /*01cc*/ 	.short	0x0100
        /*01ce*/ 	.byte	0x05
	.zero		1


	//   ....[14]....
        /*01d0*/ 	.word	0x000009c0
        /*01d4*/ 	.word	0x000000ff
        /*01d8*/ 	.word	0x00000070
        /*01dc*/ 	.short	0x0100
        /*01de*/ 	.byte	0x05
	.zero		1


	//   ....[15]....
        /*01e0*/ 	.word	0x000009d0
        /*01e4*/ 	.word	0x000000ff
        /*01e8*/ 	.word	0x00000080
        /*01ec*/ 	.short	0x0100
        /*01ee*/ 	.byte	0x05
	.zero		1


	//   ....[16]....
        /*01f0*/ 	.word	0x000009e0
        /*01f4*/ 	.word	0x000000ff
        /*01f8*/ 	.word	0x00000078
        /*01fc*/ 	.short	0x0100
        /*01fe*/ 	.byte	0x05
	.zero		1


	//   ....[17]....
        /*0200*/ 	.word	0x000009f0
        /*0204*/ 	.word	0x000000ff
        /*0208*/ 	.word	0x00000088
        /*020c*/ 	.short	0x0100
        /*020e*/ 	.byte	0x05
	.zero		1


	//   ....[18]....
        /*0210*/ 	.word	0x00000b20
        /*0214*/ 	.word	0x000000ff
        /*0218*/ 	.word	0x00000090
        /*021c*/ 	.short	0x0100
        /*021e*/ 	.byte	0x07
	.zero		1


	//   ....[19]....
        /*0220*/ 	.word	0x00000b30
        /*0224*/ 	.word	0x000000ff
        /*0228*/ 	.word	0x000000b0
        /*022c*/ 	.short	0x0100
        /*022e*/ 	.byte	0x07
	.zero		1


	//   ....[20]....
        /*0230*/ 	.word	0x00000b40
        /*0234*/ 	.word	0x000000ff
        /*0238*/ 	.word	0x00000098
        /*023c*/ 	.short	0x0100
        /*023e*/ 	.byte	0x07
	.zero		1


	//   ....[21]....
        /*0240*/ 	.word	0x00000b50
        /*0244*/ 	.word	0x000000ff
        /*0248*/ 	.word	0x000000b8
        /*024c*/ 	.short	0x0100
        /*024e*/ 	.byte	0x07
	.zero		1


	//   ....[22]....
        /*0250*/ 	.word	0x00000b60
        /*0254*/ 	.word	0x000000ff
        /*0258*/ 	.word	0x000000a0
        /*025c*/ 	.short	0x0100
        /*025e*/ 	.byte	0x07
	.zero		1


	//   ....[23]....
        /*0260*/ 	.word	0x00000b70
        /*0264*/ 	.word	0x000000ff
        /*0268*/ 	.word	0x000000c0
        /*026c*/ 	.short	0x0100
        /*026e*/ 	.byte	0x07
	.zero		1


	//   ....[24]....
        /*0270*/ 	.word	0x00000b80
        /*0274*/ 	.word	0x000000ff
        /*0278*/ 	.word	0x000000a8
        /*027c*/ 	.short	0x0100
        /*027e*/ 	.byte	0x07
	.zero		1


	//   ....[25]....
        /*0280*/ 	.word	0x00000b90
        /*0284*/ 	.word	0x000000ff
        /*0288*/ 	.word	0x000000c8
        /*028c*/ 	.short	0x0100
        /*028e*/ 	.byte	0x07
	.zero		1


	//   ....[26]....
        /*0290*/ 	.word	0x00000c80
        /*0294*/ 	.word	0x000000ff
        /*0298*/ 	.word	0x000000d0
        /*029c*/ 	.short	0x0100
        /*029e*/ 	.byte	0x05
	.zero		1


	//   ....[27]....
        /*02a0*/ 	.word	0x00000c90
        /*02a4*/ 	.word	0x000000ff
        /*02a8*/ 	.word	0x000000e0
        /*02ac*/ 	.short	0x0100
        /*02ae*/ 	.byte	0x05
	.zero		1


	//   ....[28]....
        /*02b0*/ 	.word	0x00000ca0
        /*02b4*/ 	.word	0x000000ff
        /*02b8*/ 	.word	0x000000d8
        /*02bc*/ 	.short	0x0100
        /*02be*/ 	.byte	0x05
	.zero		1


	//   ....[29]....
        /*02c0*/ 	.word	0x00000cb0
        /*02c4*/ 	.word	0x000000ff
        /*02c8*/ 	.word	0x000000e8
        /*02cc*/ 	.short	0x0100
        /*02ce*/ 	.byte	0x05
	.zero		1


	//   ....[30]....
        /*02d0*/ 	.word	0x00001580
        /*02d4*/ 	.word	0x00000003
        /*02d8*/ 	.word	0x000000e0
        /*02dc*/ 	.short	0x010a
        /*02de*/ 	.byte	0xff
	.zero		1


	//   ....[31]....
        /*02e0*/ 	.word	0x000015b0
        /*02e4*/ 	.word	0x00000003
        /*02e8*/ 	.word	0x000000d0
        /*02ec*/ 	.short	0x0101
        /*02ee*/ 	.byte	0xff
	.zero		1


	//   ....[32]....
        /*02f0*/ 	.word	0x00001680
        /*02f4*/ 	.word	0x000000ff
        /*02f8*/ 	.word	0x00000020
        /*02fc*/ 	.short	0x010a
        /*02fe*/ 	.byte	0x08
	.zero		1


	//   ....[33]....
        /*0300*/ 	.word	0x00001720
        /*0304*/ 	.word	0x000000ff
        /*0308*/ 	.word	0x00000020
        /*030c*/ 	.short	0x010a
        /*030e*/ 	.byte	0x21
	.zero		1


	//   ....[34]....
        /*0310*/ 	.word	0x00001870
        /*0314*/ 	.word	0x000000ff
        /*0318*/ 	.word	0x00000020
        /*031c*/ 	.short	0x010a
        /*031e*/ 	.byte	0x08
	.zero		1


	//   ....[35]....
        /*0320*/ 	.word	0x00001980
        /*0324*/ 	.word	0x000000ff
        /*0328*/ 	.word	0x00000068
        /*032c*/ 	.short	0x0101
        /*032e*/ 	.byte	0x04
	.zero		1


	//   ....[36]....
        /*0330*/ 	.word	0x000019a0
        /*0334*/ 	.word	0x000000ff
        /*0338*/ 	.word	0x00000020
        /*033c*/ 	.short	0x010a
        /*033e*/ 	.byte	0x08
	.zero		1


	//   ....[37]....
        /*0340*/ 	.word	0x00001a20
        /*0344*/ 	.word	0x000000ff
        /*0348*/ 	.word	0x00000020
        /*034c*/ 	.short	0x010a
        /*034e*/ 	.byte	0x11
	.zero		1


	//   ....[38]....
        /*0350*/ 	.word	0x00001b70
        /*0354*/ 	.word	0x000000ff
        /*0358*/ 	.word	0x00000020
        /*035c*/ 	.short	0x010a
        /*035e*/ 	.byte	0x08
	.zero		1


	//   ....[39]....
        /*0360*/ 	.word	0x00001cb0
        /*0364*/ 	.word	0x00000002
        /*0368*/ 	.word	0x00000070
        /*036c*/ 	.short	0x010a
        /*036e*/ 	.byte	0xff
	.zero		1


	//   ....[40]....
        /*0370*/ 	.word	0x00001d70
        /*0374*/ 	.word	0x00000002
        /*0378*/ 	.word	0x00000000
        /*037c*/ 	.short	0x0101
        /*037e*/ 	.byte	0xff
	.zero		1


	//   ....[41]....
        /*0380*/ 	.word	0x000022d0
        /*0384*/ 	.word	0x000000ff
        /*0388*/ 	.word	0x00000000
        /*038c*/ 	.short	0x010a
        /*038e*/ 	.byte	0x05
	.zero		1


	//   ....[42]....
        /*0390*/ 	.word	0x00002360
        /*0394*/ 	.word	0x000000ff
        /*0398*/ 	.word	0x00000000
        /*039c*/ 	.short	0x010a
        /*039e*/ 	.byte	0x05
	.zero		1


	//   ....[43]....
        /*03a0*/ 	.word	0x000023f0
        /*03a4*/ 	.word	0x000000ff
        /*03a8*/ 	.word	0x00000000
        /*03ac*/ 	.short	0x010a
        /*03ae*/ 	.byte	0x05
	.zero		1


	//   ....[44]....
        /*03b0*/ 	.word	0x00002490
        /*03b4*/ 	.word	0x00000000
        /*03b8*/ 	.word	0x00000000
        /*03bc*/ 	.short	0x010a
        /*03be*/ 	.byte	0xff
	.zero		1


	//   ....[45]....
        /*03c0*/ 	.word	0x000025b0
        /*03c4*/ 	.word	0x00000000
        /*03c8*/ 	.word	0x000000d0
        /*03cc*/ 	.short	0x010a
        /*03ce*/ 	.byte	0xff
	.zero		1


	//   ....[46]....
        /*03d0*/ 	.word	0x00002610
        /*03d4*/ 	.word	0x00000004
        /*03d8*/ 	.word	0x00000000
        /*03dc*/ 	.short	0x0101
        /*03de*/ 	.byte	0xff
	.zero		1


	//   ....[47]....
        /*03e0*/ 	.word	0x00002630
        /*03e4*/ 	.word	0x000000ff
        /*03e8*/ 	.word	0x00000080
        /*03ec*/ 	.short	0x010a
        /*03ee*/ 	.byte	0x05
	.zero		1


	//   ....[48]....
        /*03f0*/ 	.word	0x00002750
        /*03f4*/ 	.word	0x00000000
        /*03f8*/ 	.word	0x00000070
        /*03fc*/ 	.short	0x010a
        /*03fe*/ 	.byte	0xff
	.zero		1


	//   ....[49]....
        /*0400*/ 	.word	0x00002860
        /*0404*/ 	.word	0x00000000
        /*0408*/ 	.word	0x00000000
        /*040c*/ 	.short	0x0101
        /*040e*/ 	.byte	0xff
	.zero		1


	//   ....[50]....
        /*0410*/ 	.word	0x000028f0
        /*0414*/ 	.word	0x000000ff
        /*0418*/ 	.word	0x00000080
        /*041c*/ 	.short	0x0106
        /*041e*/ 	.byte	0x05
	.zero		1


	//   ....[51]....
        /*0420*/ 	.word	0x00002910
        /*0424*/ 	.word	0x000000ff
        /*0428*/ 	.word	0x00000080
        /*042c*/ 	.short	0x010a
        /*042e*/ 	.byte	0x05
	.zero		1


	//   ....[52]....
        /*0430*/ 	.word	0x000029a0
        /*0434*/ 	.word	0x000000ff
        /*0438*/ 	.word	0x00000080
        /*043c*/ 	.short	0x0106
        /*043e*/ 	.byte	0x04
	.zero		1


	//   ....[53]....
        /*0440*/ 	.word	0x000029e0
        /*0444*/ 	.word	0x00000000
        /*0448*/ 	.word	0x00000080
        /*044c*/ 	.short	0x010a
        /*044e*/ 	.byte	0xff
	.zero		1


	//   ....[54]....
        /*0450*/ 	.word	0x00002f20
        /*0454*/ 	.word	0x00000000
        /*0458*/ 	.word	0x00000070
        /*045c*/ 	.short	0x010a
        /*045e*/ 	.byte	0xff
	.zero		1


	//   ....[55]....
        /*0460*/ 	.word	0x00003020
        /*0464*/ 	.word	0x00000003
        /*0468*/ 	.word	0x00000000
        /*046c*/ 	.short	0x0101
        /*046e*/ 	.byte	0xff
	.zero		1


	//   ....[56]....
        /*0470*/ 	.word	0x00003030
        /*0474*/ 	.word	0x000000ff
        /*0478*/ 	.word	0x00000000
        /*047c*/ 	.short	0x010a
        /*047e*/ 	.byte	0x06
	.zero		1


	//   ....[57]....
        /*0480*/ 	.word	0x000030b0
        /*0484*/ 	.word	0x000000ff
        /*0488*/ 	.word	0x000000b0
        /*048c*/ 	.short	0x010a
        /*048e*/ 	.byte	0x07
	.zero		1


	//   ....[58]....
        /*0490*/ 	.word	0x00003190
        /*0494*/ 	.word	0x000000ff
        /*0498*/ 	.word	0x00000000
        /*049c*/ 	.short	0x010a
        /*049e*/ 	.byte	0x06
	.zero		1


	//   ....[59]....
        /*04a0*/ 	.word	0x000032c0
        /*04a4*/ 	.word	0x000000ff
        /*04a8*/ 	.word	0x00000000
        /*04ac*/ 	.short	0x010a
        /*04ae*/ 	.byte	0x1a
	.zero		1


	//   ....[60]....
        /*04b0*/ 	.word	0x00003560
        /*04b4*/ 	.word	0x000000ff
        /*04b8*/ 	.word	0x00000000
        /*04bc*/ 	.short	0x010a
        /*04be*/ 	.byte	0x06
	.zero		1


	//   ....[61]....
        /*04c0*/ 	.word	0x000035f0
        /*04c4*/ 	.word	0x000000ff
        /*04c8*/ 	.word	0x00000000
        /*04cc*/ 	.short	0x010a
        /*04ce*/ 	.byte	0x06
	.zero		1


	//   ....[62]....
        /*04d0*/ 	.word	0x00003680
        /*04d4*/ 	.word	0x000000ff
        /*04d8*/ 	.word	0x00000000
        /*04dc*/ 	.short	0x010a
        /*04de*/ 	.byte	0x06
	.zero		1


	//   ....[63]....
        /*04e0*/ 	.word	0x00003710
        /*04e4*/ 	.word	0x000000ff
        /*04e8*/ 	.word	0x00000000
        /*04ec*/ 	.short	0x010a
        /*04ee*/ 	.byte	0x07
	.zero		1


	//   ....[64]....
        /*04f0*/ 	.word	0x00003b70
        /*04f4*/ 	.word	0x00000000
        /*04f8*/ 	.word	0x00000070
        /*04fc*/ 	.short	0x010a
        /*04fe*/ 	.byte	0xff
	.zero		1


	//   ....[65]....
        /*0500*/ 	.word	0x00003c30
        /*0504*/ 	.word	0x00000000
        /*0508*/ 	.word	0x00000000
        /*050c*/ 	.short	0x0101
        /*050e*/ 	.byte	0xff
	.zero		1


	//   ....[66]....
        /*0510*/ 	.word	0x00003f50
        /*0514*/ 	.word	0x000000ff
        /*0518*/ 	.word	0x00000068
        /*051c*/ 	.short	0x010a
        /*051e*/ 	.byte	0x07
	.zero		1


	//   ....[67]....
        /*0520*/ 	.word	0x00004140
        /*0524*/ 	.word	0x000000ff
        /*0528*/ 	.word	0x00000050
        /*052c*/ 	.short	0x010a
        /*052e*/ 	.byte	0x07
	.zero		1


	//   ....[68]....
        /*0530*/ 	.word	0x00004310
        /*0534*/ 	.word	0x000000ff
        /*0538*/ 	.word	0x00000040
        /*053c*/ 	.short	0x010b
        /*053e*/ 	.byte	0x07
	.zero		1


	//   ....[69]....
        /*0540*/ 	.word	0x00004380
        /*0544*/ 	.word	0x000000ff
        /*0548*/ 	.word	0x00000000
        /*054c*/ 	.short	0x0101
        /*054e*/ 	.byte	0x08
	.zero		1


	//   ....[70]....
        /*0550*/ 	.word	0x000043b0
        /*0554*/ 	.word	0x000000ff
        /*0558*/ 	.word	0x00000058
        /*055c*/ 	.short	0x010a
        /*055e*/ 	.byte	0x07
	.zero		1


	//   ....[71]....
        /*0560*/ 	.word	0x000045c0
        /*0564*/ 	.word	0x000000ff
        /*0568*/ 	.word	0x00000048
        /*056c*/ 	.short	0x010b
        /*056e*/ 	.byte	0x07
	.zero		1


	//   ....[72]....
        /*0570*/ 	.word	0x000045e0
        /*0574*/ 	.word	0x000000ff
        /*0578*/ 	.word	0x00000000
        /*057c*/ 	.short	0x0101
        /*057e*/ 	.byte	0x0d
	.zero		1


	//   ....[73]....
        /*0580*/ 	.word	0x00004610
        /*0584*/ 	.word	0x000000ff
        /*0588*/ 	.word	0x00000050
        /*058c*/ 	.short	0x010a
        /*058e*/ 	.byte	0x07
	.zero		1


	//   ....[74]....
        /*0590*/ 	.word	0x00004650
        /*0594*/ 	.word	0x00000000
        /*0598*/ 	.word	0x00000058
        /*059c*/ 	.short	0x010a
        /*059e*/ 	.byte	0xff
	.zero		1


	//   ....[75]....
        /*05a0*/ 	.word	0x000049a0
        /*05a4*/ 	.word	0x00000000
        /*05a8*/ 	.word	0x00000070
        /*05ac*/ 	.short	0x010a
        /*05ae*/ 	.byte	0xff
	.zero		1


	//   ....[76]....
        /*05b0*/ 	.word	0x00004ab0
        /*05b4*/ 	.word	0x00000000
        /*05b8*/ 	.word	0x00000000
        /*05bc*/ 	.short	0x0101
        /*05be*/ 	.byte	0xff
	.zero		1


	//   ....[77]....
        /*05c0*/ 	.word	0x00005500
        /*05c4*/ 	.word	0x00000000
        /*05c8*/ 	.word	0x00000040
        /*05cc*/ 	.short	0x010a
        /*05ce*/ 	.byte	0xff
	.zero		1


	//   ....[78]....
        /*05d0*/ 	.word	0x00005570
        /*05d4*/ 	.word	0x0000006c
        /*05d8*/ 	.word	0x00000090
        /*05dc*/ 	.short	0x010a
        /*05de*/ 	.byte	0xff
	.zero		1


	//   ....[79]....
        /*05e0*/ 	.word	0x00005650
        /*05e4*/ 	.word	0x00000000
        /*05e8*/ 	.word	0x00000040
        /*05ec*/ 	.short	0x010a
        /*05ee*/ 	.byte	0xff
	.zero		1


	//   ....[80]....
        /*05f0*/ 	.word	0x00005770
        /*05f4*/ 	.word	0x00000000
        /*05f8*/ 	.word	0x00000000
        /*05fc*/ 	.short	0x0101
        /*05fe*/ 	.byte	0xff
	.zero		1


	//   ....[81]....
        /*0600*/ 	.word	0x000057f0
        /*0604*/ 	.word	0x0000006c
        /*0608*/ 	.word	0x00000090
        /*060c*/ 	.short	0x010a
        /*060e*/ 	.byte	0xff
	.zero		1


	//   ....[82]....
        /*0610*/ 	.word	0x00006360
        /*0614*/ 	.word	0x0000004b
        /*0618*/ 	.word	0x00000040
        /*061c*/ 	.short	0x010a
        /*061e*/ 	.byte	0xff
	.zero		1


	//   ....[83]....
        /*0620*/ 	.word	0x00006410
        /*0624*/ 	.word	0x0000004b
        /*0628*/ 	.word	0x00000040
        /*062c*/ 	.short	0x010a
        /*062e*/ 	.byte	0xff
	.zero		1


	//   ....[84]....
        /*0630*/ 	.word	0x00006530
        /*0634*/ 	.word	0x00000000
        /*0638*/ 	.word	0x00000000
        /*063c*/ 	.short	0x0101
        /*063e*/ 	.byte	0xff
	.zero		1


	//   ....[85]....
        /*0640*/ 	.word	0x000068e0
        /*0644*/ 	.word	0x000000ff
        /*0648*/ 	.word	0x00000000
        /*064c*/ 	.short	0x0101
        /*064e*/ 	.byte	0x05
	.zero		1


	//   ....[86]....
        /*0650*/ 	.word	0x00007220
        /*0654*/ 	.word	0x00000003
        /*0658*/ 	.word	0x000000e0
        /*065c*/ 	.short	0x010a
        /*065e*/ 	.byte	0xff
	.zero		1


	//   ....[87]....
        /*0660*/ 	.word	0x00007280
        /*0664*/ 	.word	0x00000002
        /*0668*/ 	.word	0x00000020
        /*066c*/ 	.short	0x010a
        /*066e*/ 	.byte	0xff
	.zero		1


	//   ....[88]....
        /*0670*/ 	.word	0x000072e0
        /*0674*/ 	.word	0x00000002
        /*0678*/ 	.word	0x00000020
        /*067c*/ 	.short	0x010a
        /*067e*/ 	.byte	0xff
	.zero		1


	//   ....[89]....
        /*0680*/ 	.word	0x00007330
        /*0684*/ 	.word	0x00000002
        /*0688*/ 	.word	0x00000070
        /*068c*/ 	.short	0x010a
        /*068e*/ 	.byte	0xff
	.zero		1


	//   ....[90]....
        /*0690*/ 	.word	0x00007390
        /*0694*/ 	.word	0x00000000
        /*0698*/ 	.word	0x00000000
        /*069c*/ 	.short	0x010a
        /*069e*/ 	.byte	0xff
	.zero		1


	//   ....[91]....
        /*06a0*/ 	.word	0x000073f0
        /*06a4*/ 	.word	0x00000000
        /*06a8*/ 	.word	0x00000000
        /*06ac*/ 	.short	0x010a
        /*06ae*/ 	.byte	0xff
	.zero		1


	//   ....[92]....
        /*06b0*/ 	.word	0x00007450
        /*06b4*/ 	.word	0x00000000
        /*06b8*/ 	.word	0x00000000
        /*06bc*/ 	.short	0x010a
        /*06be*/ 	.byte	0xff
	.zero		1


	//   ....[93]....
        /*06c0*/ 	.word	0x000074a0
        /*06c4*/ 	.word	0x00000000
        /*06c8*/ 	.word	0x000000d0
        /*06cc*/ 	.short	0x010a
        /*06ce*/ 	.byte	0xff
	.zero		1


	//   ....[94]....
        /*06d0*/ 	.word	0x00007500
        /*06d4*/ 	.word	0x00000000
        /*06d8*/ 	.word	0x00000080
        /*06dc*/ 	.short	0x010a
        /*06de*/ 	.byte	0xff
	.zero		1


	//   ....[95]....
        /*06e0*/ 	.word	0x00007550
        /*06e4*/ 	.word	0x00000000
        /*06e8*/ 	.word	0x00000070
        /*06ec*/ 	.short	0x010a
        /*06ee*/ 	.byte	0xff
	.zero		1


	//   ....[96]....
        /*06f0*/ 	.word	0x000075b0
        /*06f4*/ 	.word	0x00000000
        /*06f8*/ 	.word	0x00000080
        /*06fc*/ 	.short	0x010a
        /*06fe*/ 	.byte	0xff
	.zero		1


	//   ....[97]....
        /*0700*/ 	.word	0x00007600
        /*0704*/ 	.word	0x00000000
        /*0708*/ 	.word	0x00000070
        /*070c*/ 	.short	0x010a
        /*070e*/ 	.byte	0xff
	.zero		1


	//   ....[98]....
        /*0710*/ 	.word	0x00007660
        /*0714*/ 	.word	0x00000003
        /*0718*/ 	.word	0x000000b0
        /*071c*/ 	.short	0x010a
        /*071e*/ 	.byte	0xff
	.zero		1


	//   ....[99]....
        /*0720*/ 	.word	0x000076c0
        /*0724*/ 	.word	0x00000000
        /*0728*/ 	.word	0x00000000
        /*072c*/ 	.short	0x010a
        /*072e*/ 	.byte	0xff
	.zero		1


	//   ....[100]....
        /*0730*/ 	.word	0x00007720
        /*0734*/ 	.word	0x00000000
        /*0738*/ 	.word	0x00000000
        /*073c*/ 	.short	0x010a
        /*073e*/ 	.byte	0xff
	.zero		1


	//   ....[101]....
        /*0740*/ 	.word	0x00007780
        /*0744*/ 	.word	0x00000000
        /*0748*/ 	.word	0x00000000
        /*074c*/ 	.short	0x010a
        /*074e*/ 	.byte	0xff
	.zero		1


	//   ....[102]....
        /*0750*/ 	.word	0x000077e0
        /*0754*/ 	.word	0x00000000
        /*0758*/ 	.word	0x00000000
        /*075c*/ 	.short	0x010a
        /*075e*/ 	.byte	0xff
	.zero		1


	//   ....[103]....
        /*0760*/ 	.word	0x00007840
        /*0764*/ 	.word	0x00000000
        /*0768*/ 	.word	0x00000000
        /*076c*/ 	.short	0x010a
        /*076e*/ 	.byte	0xff
	.zero		1


	//   ....[104]....
        /*0770*/ 	.word	0x00007890
        /*0774*/ 	.word	0x00000000
        /*0778*/ 	.word	0x00000070
        /*077c*/ 	.short	0x010a
        /*077e*/ 	.byte	0xff
	.zero		1


	//   ....[105]....
        /*0780*/ 	.word	0x000078f0
        /*0784*/ 	.word	0x00000000
        /*0788*/ 	.word	0x00000068
        /*078c*/ 	.short	0x010a
        /*078e*/ 	.byte	0xff
	.zero		1


	//   ....[106]....
        /*0790*/ 	.word	0x00007950
        /*0794*/ 	.word	0x00000003
        /*0798*/ 	.word	0x00000050
        /*079c*/ 	.short	0x010a
        /*079e*/ 	.byte	0xff
	.zero		1


	//   ....[107]....
        /*07a0*/ 	.word	0x000079b0
        /*07a4*/ 	.word	0x00000003
        /*07a8*/ 	.word	0x00000058
        /*07ac*/ 	.short	0x010a
        /*07ae*/ 	.byte	0xff
	.zero		1


	//   ....[108]....
        /*07b0*/ 	.word	0x00007a10
        /*07b4*/ 	.word	0x00000000
        /*07b8*/ 	.word	0x00000050
        /*07bc*/ 	.short	0x010a
        /*07be*/ 	.byte	0xff
	.zero		1


	//   ....[109]....
        /*07c0*/ 	.word	0x00007a60
        /*07c4*/ 	.word	0x00000000
        /*07c8*/ 	.word	0x00000070
        /*07cc*/ 	.short	0x010a
        /*07ce*/ 	.byte	0xff
	.zero		1


	//   ....[110]....
        /*07d0*/ 	.word	0x00007ab0
        /*07d4*/ 	.word	0x00000000
        /*07d8*/ 	.word	0x00000040
        /*07dc*/ 	.short	0x010a
        /*07de*/ 	.byte	0xff
	.zero		1


	//   ....[111]....
        /*07e0*/ 	.word	0x00007b00
        /*07e4*/ 	.word	0x0000006c
        /*07e8*/ 	.word	0x00000090
        /*07ec*/ 	.short	0x010a
        /*07ee*/ 	.byte	0xff
	.zero		1


	//   ....[112]....
        /*07f0*/ 	.word	0x00007b50
        /*07f4*/ 	.word	0x0000004b
        /*07f8*/ 	.word	0x00000040
        /*07fc*/ 	.short	0x010a
        /*07fe*/ 	.byte	0xff
	.zero		1


	//----- nvinfo : EIATTR_NUM_MBARRIERS
	.align		4
.L_47:
        /*0800*/ 	.byte	0x03, 0x38
        /*0802*/ 	.short	0x001e


	//----- nvinfo : EIATTR_EXIT_INSTR_OFFSETS
	.align		4
        /*0804*/ 	.byte	0x04, 0x1c
        /*0806*/ 	.short	(.L_49 - .L_48)


	//   ....[0]....
.L_48:
        /*0808*/ 	.word	0x000024c0


	//   ....[1]....
        /*080c*/ 	.word	0x000029b0


	//   ....[2]....
        /*0810*/ 	.word	0x00002a10


	//   ....[3]....
        /*0814*/ 	.word	0x00003970


	//   ....[4]....
        /*0818*/ 	.word	0x00004680


	//   ....[5]....
        /*081c*/ 	.word	0x000046c0


	//   ....[6]....
        /*0820*/ 	.word	0x00007210


	//----- nvinfo : EIATTR_MAX_THREADS
	.align		4
.L_49:
        /*0824*/ 	.byte	0x04, 0x05
        /*0826*/ 	.short	(.L_51 - .L_50)
.L_50:
        /*0828*/ 	.word	0x00000100
        /*082c*/ 	.word	0x00000001
        /*0830*/ 	.word	0x00000001


	//----- nvinfo : EIATTR_CRS_STACK_SIZE
	.align		4
.L_51:
        /*0834*/ 	.byte	0x04, 0x1e
        /*0836*/ 	.short	(.L_53 - .L_52)
.L_52:
        /*0838*/ 	.word	0x00000000


	//----- nvinfo : EIATTR_CBANK_PARAM_SIZE
	.align		4
.L_53:
        /*083c*/ 	.byte	0x03, 0x19
        /*083e*/ 	.short	0x0800


	//----- nvinfo : EIATTR_PARAM_CBANK
	.align		4
        /*0840*/ 	.byte	0x04, 0x0a
        /*0842*/ 	.short	(.L_55 - .L_54)
	.align		4
.L_54:
        /*0844*/ 	.word	index@(.nv.constant0._ZN7cutlass13device_kernelINS_4gemm6kernel13GemmUniversalIN4cute5tupleIJiiiiEEENS1_10collective13CollectiveMmaINS1_35MainloopSm100TmaUmmaWarpSpecializedILi4ELi2ELi4ENS5_IJNS4_1CILi1EEESB_SB_EEEEENS5_IJNSA_ILi64EEENSA_ILi128EEESF_EEEaNS5_IJlSB_lEEEaSH_NS4_8TiledMMAINS4_8MMA_AtomIJNS4_15SM100_MMA_S8_SSIaaiLi64ELi128ELNS4_4UMMA5MajorE0ELSM_0ELNSL_8SaturateE0EEEEEENS4_6LayoutISC_NS5_IJNSA_ILi0EEESR_SR_EEEEENS5_IJNS4_10UnderscoreESU_SU_EEEEENS4_13SM90_TMA_LOADENS4_14ComposedLayoutINS4_7SwizzleILi3ELi4ELi3EEENS4_18smem_ptr_flag_bitsILi8EEENSQ_INS5_IJNSA_ILi8EEESF_EEENS5_IJSF_SB_EEEEEEEvNS4_8identityESX_S17_vS18_EENS_8epilogue10collective18CollectiveEpilogueINS1A_23Sm100TmaWarpSpecializedILi2ELi2ELi32ELb0ELb0EEEJSG_NS5_IJNSQ_ISE_SB_EES1F_EEEaSH_aSH_NS1A_6fusion15FusionCallbacksIS1E_NS1H_17LinearCombinationIaiaiLNS_15FloatRoundStyleE2EEESG_S1G_JEEENS4_5SM1004TMEM4LOAD26SM100_TMEM_LOAD_16dp32b32xESX_NSY_INSZ_ILi2ELi4ELi3EEES12_NSQ_INS5_IJS13_SE_EEENS5_IJSE_SB_EEEEEEENS4_39AutoVectorizingCopyWithAssumedAlignmentILi128EEENS4_14SM90_TMA_STOREES1V_S1X_S1X_EEEvvEEEEvNT_6ParamsE)
        /*0848*/ 	.short	0x0380
        /*084a*/ 	.short	0x0800


	//----- nvinfo : EIATTR_SW_WAR
	.align		4
.L_55:
        /*084c*/ 	.byte	0x04, 0x36
        /*084e*/ 	.short	(.L_57 - .L_56)
.L_56:
        /*0850*/ 	.word	0x00000008
.L_57:


//--------------------- .nv.callgraph             --------------------------
	.section	.nv.callgraph,"",@"SHT_CUDA_CALLGRAPH"
	.align	4
	.sectionentsize	8
	.align		4
        /*0000*/ 	.word	0x00000000
	.align		4
        /*0004*/ 	.word	0xffffffff
	.align		4
        /*0008*/ 	.word	index@(_ZN7cutlass13device_kernelINS_4gemm6kernel13GemmUniversalIN4cute5tupleIJiiiiEEENS1_10collective13CollectiveMmaINS1_35MainloopSm100TmaUmmaWarpSpecializedILi4ELi2ELi4ENS5_IJNS4_1CILi1EEESB_SB_EEEEENS5_IJNSA_ILi64EEENSA_ILi128EEESF_EEEaNS5_IJlSB_lEEEaSH_NS4_8TiledMMAINS4_8MMA_AtomIJNS4_15SM100_MMA_S8_SSIaaiLi64ELi128ELNS4_4UMMA5MajorE0ELSM_0ELNSL_8SaturateE0EEEEEENS4_6LayoutISC_NS5_IJNSA_ILi0EEESR_SR_EEEEENS5_IJNS4_10UnderscoreESU_SU_EEEEENS4_13SM90_TMA_LOADENS4_14ComposedLayoutINS4_7SwizzleILi3ELi4ELi3EEENS4_18smem_ptr_flag_bitsILi8EEENSQ_INS5_IJNSA_ILi8EEESF_EEENS5_IJSF_SB_EEEEEEEvNS4_8identityESX_S17_vS18_EENS_8epilogue10collective18CollectiveEpilogueINS1A_23Sm100TmaWarpSpecializedILi2ELi2ELi32ELb0ELb0EEEJSG_NS5_IJNSQ_ISE_SB_EES1F_EEEaSH_aSH_NS1A_6fusion15FusionCallbacksIS1E_NS1H_17LinearCombinationIaiaiLNS_15FloatRoundStyleE2EEESG_S1G_JEEENS4_5SM1004TMEM4LOAD26SM100_TMEM_LOAD_16dp32b32xESX_NSY_INSZ_ILi2ELi4ELi3EEES12_NSQ_INS5_IJS13_SE_EEENS5_IJSE_SB_EEEEEEENS4_39AutoVectorizingCopyWithAssumedAlignmentILi128EEENS4_14SM90_TMA_STOREES1V_S1X_S1X_EEEvvEEEEvNT_6ParamsE)
	.align		4
        /*000c*/ 	.word	index@(__assertfail)
	.align		4
        /*0010*/ 	.word	0x00000000
	.align		4
        /*0014*/ 	.word	0xfffffffe
	.align		4
        /*0018*/ 	.word	0x00000000
	.align		4
        /*001c*/ 	.word	0xfffffffd
	.align		4
        /*0020*/ 	.word	0x00000000
	.align		4
        /*0024*/ 	.word	0xfffffffc


//--------------------- .nv.constant4             --------------------------
	.section	.nv.constant4,"a",@progbits
	.align	8
	.align		8
.nv.constant4:
        /*0000*/ 	.dword	__assertfail
	.align		8
        /*0008*/ 	.dword	__unnamed_1
	.align		8
        /*0010*/ 	.dword	__unnamed_2
	.align		8
        /*0018*/ 	.dword	_ZN39_INTERNAL_ba27f2f7_4_k_cu_2b8da20a_97544cuda3std3__45__cpo5beginE
	.align		8
        /*0020*/ 	.dword	_ZN39_INTERNAL_ba27f2f7_4_k_cu_2b8da20a_97544cuda3std3__45__cpo3endE
	.align		8
        /*0028*/ 	.dword	_ZN39_INTERNAL_ba27f2f7_4_k_cu_2b8da20a_97544cuda3std3__45__cpo6cbeginE
	.align		8
        /*0030*/ 	.dword	_ZN39_INTERNAL_ba27f2f7_4_k_cu_2b8da20a_97544cuda3std3__45__cpo4cendE
	.align		8
        /*0038*/ 	.dword	_ZN39_INTERNAL_ba27f2f7_4_k_cu_2b8da20a_97544cuda3std3__441_GLOBAL__N__ba27f2f7_4_k_cu_2b8da20a_97546ignoreE
	.align		8
        /*0040*/ 	.dword	_ZN39_INTERNAL_ba27f2f7_4_k_cu_2b8da20a_97544cuda3std3__419piecewise_constructE
	.align		8
        /*0048*/ 	.dword	_ZN39_INTERNAL_ba27f2f7_4_k_cu_2b8da20a_97544cuda3std3__48in_placeE
	.align		8
        /*0050*/ 	.dword	_ZN39_INTERNAL_ba27f2f7_4_k_cu_2b8da20a_97544cuda3std6ranges3__45__cpo4swapE
	.align		8
        /*0058*/ 	.dword	_ZN39_INTERNAL_ba27f2f7_4_k_cu_2b8da20a_97544cuda3std6ranges3__45__cpo9iter_moveE
	.align		8
        /*0060*/ 	.dword	_ZN39_INTERNAL_ba27f2f7_4_k_cu_2b8da20a_97544cute7productE
	.align		8
        /*0068*/ 	.dword	_ZN39_INTERNAL_ba27f2f7_4_k_cu_2b8da20a_97544cute1_E
	.align		8
        /*0070*/ 	.dword	$str$25
	.align		8
        /*0078*/ 	.dword	$str$26
	.align		8
        /*0080*/ 	.dword	$str$27
	.align		8
        /*0088*/ 	.dword	$str$28


//--------------------- .text._ZN7cutlass13device_kernelINS_4gemm6kernel13GemmUniversalIN4cute5tupleIJiiiiEEENS1_10collective13CollectiveMmaINS1_35MainloopSm100TmaUmmaWarpSpecializedILi4ELi2ELi4ENS5_IJNS4_1CILi1EEESB_SB_EEEEENS5_IJNSA_ILi64EEENSA_ILi128EEESF_EEEaNS5_IJlSB_lEEEaSH_NS4_8TiledMMAINS4_8MMA_AtomIJNS4_15SM100_MMA_S8_SSIaaiLi64ELi128ELNS4_4UMMA5MajorE0ELSM_0ELNSL_8SaturateE0EEEEEENS4_6LayoutISC_NS5_IJNSA_ILi0EEESR_SR_EEEEENS5_IJNS4_10UnderscoreESU_SU_EEEEENS4_13SM90_TMA_LOADENS4_14ComposedLayoutINS4_7SwizzleILi3ELi4ELi3EEENS4_18smem_ptr_flag_bitsILi8EEENSQ_INS5_IJNSA_ILi8EEESF_EEENS5_IJSF_SB_EEEEEEEvNS4_8identityESX_S17_vS18_EENS_8epilogue10collective18CollectiveEpilogueINS1A_23Sm100TmaWarpSpecializedILi2ELi2ELi32ELb0ELb0EEEJSG_NS5_IJNSQ_ISE_SB_EES1F_EEEaSH_aSH_NS1A_6fusion15FusionCallbacksIS1E_NS1H_17LinearCombinationIaiaiLNS_15FloatRoundStyleE2EEESG_S1G_JEEENS4_5SM1004TMEM4LOAD26SM100_TMEM_LOAD_16dp32b32xESX_NSY_INSZ_ILi2ELi4ELi3EEES12_NSQ_INS5_IJS13_SE_EEENS5_IJSE_SB_EEEEEEENS4_39AutoVectorizingCopyWithAssumedAlignmentILi128EEENS4_14SM90_TMA_STOREES1V_S1X_S1X_EEEvvEEEEvNT_6ParamsE --------------------------
	.section	.text._ZN7cutlass13device_kernelINS_4gemm6kernel13GemmUniversalIN4cute5tupleIJiiiiEEENS1_10collective13CollectiveMmaINS1_35MainloopSm100TmaUmmaWarpSpecializedILi4ELi2ELi4ENS5_IJNS4_1CILi1EEESB_SB_EEEEENS5_IJNSA_ILi64EEENSA_ILi128EEESF_EEEaNS5_IJlSB_lEEEaSH_NS4_8TiledMMAINS4_8MMA_AtomIJNS4_15SM100_MMA_S8_SSIaaiLi64ELi128ELNS4_4UMMA5MajorE0ELSM_0ELNSL_8SaturateE0EEEEEENS4_6LayoutISC_NS5_IJNSA_ILi0EEESR_SR_EEEEENS5_IJNS4_10UnderscoreESU_SU_EEEEENS4_13SM90_TMA_LOADENS4_14ComposedLayoutINS4_7SwizzleILi3ELi4ELi3EEENS4_18smem_ptr_flag_bitsILi8EEENSQ_INS5_IJNSA_ILi8EEESF_EEENS5_IJSF_SB_EEEEEEEvNS4_8identityESX_S17_vS18_EENS_8epilogue10collective18CollectiveEpilogueINS1A_23Sm100TmaWarpSpecializedILi2ELi2ELi32ELb0ELb0EEEJSG_NS5_IJNSQ_ISE_SB_EES1F_EEEaSH_aSH_NS1A_6fusion15FusionCallbacksIS1E_NS1H_17LinearCombinationIaiaiLNS_15FloatRoundStyleE2EEESG_S1G_JEEENS4_5SM1004TMEM4LOAD26SM100_TMEM_LOAD_16dp32b32xESX_NSY_INSZ_ILi2ELi4ELi3EEES12_NSQ_INS5_IJS13_SE_EEENS5_IJSE_SB_EEEEEEENS4_39AutoVectorizingCopyWithAssumedAlignmentILi128EEENS4_14SM90_TMA_STOREES1V_S1X_S1X_EEEvvEEEEvNT_6ParamsE,"ax",@progbits
	.align	128
.text._ZN7cutlass13device_kernelINS_4gemm6kernel13GemmUniversalIN4cute5tupleIJiiiiEEENS1_10collective13CollectiveMmaINS1_35MainloopSm100TmaUmmaWarpSpecializedILi4ELi2ELi4ENS5_IJNS4_1CILi1EEESB_SB_EEEEENS5_IJNSA_ILi64EEENSA_ILi128EEESF_EEEaNS5_IJlSB_lEEEaSH_NS4_8TiledMMAINS4_8MMA_AtomIJNS4_15SM100_MMA_S8_SSIaaiLi64ELi128ELNS4_4UMMA5MajorE0ELSM_0ELNSL_8SaturateE0EEEEEENS4_6LayoutISC_NS5_IJNSA_ILi0EEESR_SR_EEEEENS5_IJNS4_10UnderscoreESU_SU_EEEEENS4_13SM90_TMA_LOADENS4_14ComposedLayoutINS4_7SwizzleILi3ELi4ELi3EEENS4_18smem_ptr_flag_bitsILi8EEENSQ_INS5_IJNSA_ILi8EEESF_EEENS5_IJSF_SB_EEEEEEEvNS4_8identityESX_S17_vS18_EENS_8epilogue10collective18CollectiveEpilogueINS1A_23Sm100TmaWarpSpecializedILi2ELi2ELi32ELb0ELb0EEEJSG_NS5_IJNSQ_ISE_SB_EES1F_EEEaSH_aSH_NS1A_6fusion15FusionCallbacksIS1E_NS1H_17LinearCombinationIaiaiLNS_15FloatRoundStyleE2EEESG_S1G_JEEENS4_5SM1004TMEM4LOAD26SM100_TMEM_LOAD_16dp32b32xESX_NSY_INSZ_ILi2ELi4ELi3EEES12_NSQ_INS5_IJS13_SE_EEENS5_IJSE_SB_EEEEEEENS4_39AutoVectorizingCopyWithAssumedAlignmentILi128EEENS4_14SM90_TMA_STOREES1V_S1X_S1X_EEEvvEEEEvNT_6ParamsE:
        .type           _ZN7cutlass13device_kernelINS_4gemm6kernel13GemmUniversalIN4cute5tupleIJiiiiEEENS1_10collective13CollectiveMmaINS1_35MainloopSm100TmaUmmaWarpSpecializedILi4ELi2ELi4ENS5_IJNS4_1CILi1EEESB_SB_EEEEENS5_IJNSA_ILi64EEENSA_ILi128EEESF_EEEaNS5_IJlSB_lEEEaSH_NS4_8TiledMMAINS4_8MMA_AtomIJNS4_15SM100_MMA_S8_SSIaaiLi64ELi128ELNS4_4UMMA5MajorE0ELSM_0ELNSL_8SaturateE0EEEEEENS4_6LayoutISC_NS5_IJNSA_ILi0EEESR_SR_EEEEENS5_IJNS4_10UnderscoreESU_SU_EEEEENS4_13SM90_TMA_LOADENS4_14ComposedLayoutINS4_7SwizzleILi3ELi4ELi3EEENS4_18smem_ptr_flag_bitsILi8EEENSQ_INS5_IJNSA_ILi8EEESF_EEENS5_IJSF_SB_EEEEEEEvNS4_8identityESX_S17_vS18_EENS_8epilogue10collective18CollectiveEpilogueINS1A_23Sm100TmaWarpSpecializedILi2ELi2ELi32ELb0ELb0EEEJSG_NS5_IJNSQ_ISE_SB_EES1F_EEEaSH_aSH_NS1A_6fusion15FusionCallbacksIS1E_NS1H_17LinearCombinationIaiaiLNS_15FloatRoundStyleE2EEESG_S1G_JEEENS4_5SM1004TMEM4LOAD26SM100_TMEM_LOAD_16dp32b32xESX_NSY_INSZ_ILi2ELi4ELi3EEES12_NSQ_INS5_IJS13_SE_EEENS5_IJSE_SB_EEEEEEENS4_39AutoVectorizingCopyWithAssumedAlignmentILi128EEENS4_14SM90_TMA_STOREES1V_S1X_S1X_EEEvvEEEEvNT_6ParamsE,@function
        .size           _ZN7cutlass13device_kernelINS_4gemm6kernel13GemmUniversalIN4cute5tupleIJiiiiEEENS1_10collective13CollectiveMmaINS1_35MainloopSm100TmaUmmaWarpSpecializedILi4ELi2ELi4ENS5_IJNS4_1CILi1EEESB_SB_EEEEENS5_IJNSA_ILi64EEENSA_ILi128EEESF_EEEaNS5_IJlSB_lEEEaSH_NS4_8TiledMMAINS4_8MMA_AtomIJNS4_15SM100_MMA_S8_SSIaaiLi64ELi128ELNS4_4UMMA5MajorE0ELSM_0ELNSL_8SaturateE0EEEEEENS4_6LayoutISC_NS5_IJNSA_ILi0EEESR_SR_EEEEENS5_IJNS4_10UnderscoreESU_SU_EEEEENS4_13SM90_TMA_LOADENS4_14ComposedLayoutINS4_7SwizzleILi3ELi4ELi3EEENS4_18smem_ptr_flag_bitsILi8EEENSQ_INS5_IJNSA_ILi8EEESF_EEENS5_IJSF_SB_EEEEEEEvNS4_8identityESX_S17_vS18_EENS_8epilogue10collective18CollectiveEpilogueINS1A_23Sm100TmaWarpSpecializedILi2ELi2ELi32ELb0ELb0EEEJSG_NS5_IJNSQ_ISE_SB_EES1F_EEEaSH_aSH_NS1A_6fusion15FusionCallbacksIS1E_NS1H_17LinearCombinationIaiaiLNS_15FloatRoundStyleE2EEESG_S1G_JEEENS4_5SM1004TMEM4LOAD26SM100_TMEM_LOAD_16dp32b32xESX_NSY_INSZ_ILi2ELi4ELi3EEES12_NSQ_INS5_IJS13_SE_EEENS5_IJSE_SB_EEEEEEENS4_39AutoVectorizingCopyWithAssumedAlignmentILi128EEENS4_14SM90_TMA_STOREES1V_S1X_S1X_EEEvvEEEEvNT_6ParamsE,(.L_x_142 - _ZN7cutlass13device_kernelINS_4gemm6kernel13GemmUniversalIN4cute5tupleIJiiiiEEENS1_10collective13CollectiveMmaINS1_35MainloopSm100TmaUmmaWarpSpecializedILi4ELi2ELi4ENS5_IJNS4_1CILi1EEESB_SB_EEEEENS5_IJNSA_ILi64EEENSA_ILi128EEESF_EEEaNS5_IJlSB_lEEEaSH_NS4_8TiledMMAINS4_8MMA_AtomIJNS4_15SM100_MMA_S8_SSIaaiLi64ELi128ELNS4_4UMMA5MajorE0ELSM_0ELNSL_8SaturateE0EEEEEENS4_6LayoutISC_NS5_IJNSA_ILi0EEESR_SR_EEEEENS5_IJNS4_10UnderscoreESU_SU_EEEEENS4_13SM90_TMA_LOADENS4_14ComposedLayoutINS4_7SwizzleILi3ELi4ELi3EEENS4_18smem_ptr_flag_bitsILi8EEENSQ_INS5_IJNSA_ILi8EEESF_EEENS5_IJSF_SB_EEEEEEEvNS4_8identityESX_S17_vS18_EENS_8epilogue10collective18CollectiveEpilogueINS1A_23Sm100TmaWarpSpecializedILi2ELi2ELi32ELb0ELb0EEEJSG_NS5_IJNSQ_ISE_SB_EES1F_EEEaSH_aSH_NS1A_6fusion15FusionCallbacksIS1E_NS1H_17LinearCombinationIaiaiLNS_15FloatRoundStyleE2EEESG_S1G_JEEENS4_5SM1004TMEM4LOAD26SM100_TMEM_LOAD_16dp32b32xESX_NSY_INSZ_ILi2ELi4ELi3EEES12_NSQ_INS5_IJS13_SE_EEENS5_IJSE_SB_EEEEEEENS4_39AutoVectorizingCopyWithAssumedAlignmentILi128EEENS4_14SM90_TMA_STOREES1V_S1X_S1X_EEEvvEEEEvNT_6ParamsE)
        .other          _ZN7cutlass13device_kernelINS_4gemm6kernel13GemmUniversalIN4cute5tupleIJiiiiEEENS1_10collective13CollectiveMmaINS1_35MainloopSm100TmaUmmaWarpSpecializedILi4ELi2ELi4ENS5_IJNS4_1CILi1EEESB_SB_EEEEENS5_IJNSA_ILi64EEENSA_ILi128EEESF_EEEaNS5_IJlSB_lEEEaSH_NS4_8TiledMMAINS4_8MMA_AtomIJNS4_15SM100_MMA_S8_SSIaaiLi64ELi128ELNS4_4UMMA5MajorE0ELSM_0ELNSL_8SaturateE0EEEEEENS4_6LayoutISC_NS5_IJNSA_ILi0EEESR_SR_EEEEENS5_IJNS4_10UnderscoreESU_SU_EEEEENS4_13SM90_TMA_LOADENS4_14ComposedLayoutINS4_7SwizzleILi3ELi4ELi3EEENS4_18smem_ptr_flag_bitsILi8EEENSQ_INS5_IJNSA_ILi8EEESF_EEENS5_IJSF_SB_EEEEEEEvNS4_8identityESX_S17_vS18_EENS_8epilogue10collective18CollectiveEpilogueINS1A_23Sm100TmaWarpSpecializedILi2ELi2ELi32ELb0ELb0EEEJSG_NS5_IJNSQ_ISE_SB_EES1F_EEEaSH_aSH_NS1A_6fusion15FusionCallbacksIS1E_NS1H_17LinearCombinationIaiaiLNS_15FloatRoundStyleE2EEESG_S1G_JEEENS4_5SM1004TMEM4LOAD26SM100_TMEM_LOAD_16dp32b32xESX_NSY_INSZ_ILi2ELi4ELi3EEES12_NSQ_INS5_IJS13_SE_EEENS5_IJSE_SB_EEEEEEENS4_39AutoVectorizingCopyWithAssumedAlignmentILi128EEENS4_14SM90_TMA_STOREES1V_S1X_S1X_EEEvvEEEEvNT_6ParamsE,@"STO_CUDA_ENTRY STV_DEFAULT"
_ZN7cutlass13device_kernelINS_4gemm6kernel13GemmUniversalIN4cute5tupleIJiiiiEEENS1_10collective13CollectiveMmaINS1_35MainloopSm100TmaUmmaWarpSpecializedILi4ELi2ELi4ENS5_IJNS4_1CILi1EEESB_SB_EEEEENS5_IJNSA_ILi64EEENSA_ILi128EEESF_EEEaNS5_IJlSB_lEEEaSH_NS4_8TiledMMAINS4_8MMA_AtomIJNS4_15SM100_MMA_S8_SSIaaiLi64ELi128ELNS4_4UMMA5MajorE0ELSM_0ELNSL_8SaturateE0EEEEEENS4_6LayoutISC_NS5_IJNSA_ILi0EEESR_SR_EEEEENS5_IJNS4_10UnderscoreESU_SU_EEEEENS4_13SM90_TMA_LOADENS4_14ComposedLayoutINS4_7SwizzleILi3ELi4ELi3EEENS4_18smem_ptr_flag_bitsILi8EEENSQ_INS5_IJNSA_ILi8EEESF_EEENS5_IJSF_SB_EEEEEEEvNS4_8identityESX_S17_vS18_EENS_8epilogue10collective18CollectiveEpilogueINS1A_23Sm100TmaWarpSpecializedILi2ELi2ELi32ELb0ELb0EEEJSG_NS5_IJNSQ_ISE_SB_EES1F_EEEaSH_aSH_NS1A_6fusion15FusionCallbacksIS1E_NS1H_17LinearCombinationIaiaiLNS_15FloatRoundStyleE2EEESG_S1G_JEEENS4_5SM1004TMEM4LOAD26SM100_TMEM_LOAD_16dp32b32xESX_NSY_INSZ_ILi2ELi4ELi3EEES12_NSQ_INS5_IJS13_SE_EEENS5_IJSE_SB_EEEEEEENS4_39AutoVectorizingCopyWithAssumedAlignmentILi128EEENS4_14SM90_TMA_STOREES1V_S1X_S1X_EEEvvEEEEvNT_6ParamsE:
[----:B------:R-:W1:Y:S01]  /*0000*/  LDC R1, c[0x0][0x37c] ;  /* 0x0000df00ff017b82 */ /* 0x000e620000000800 */
[----:B------:R-:W2:Y:S01]  /*0010*/  S2R R103, SR_TID.X ;  /* 0x0000000000677919 */ /* 0x000ea20000002100 */
[----:B------:R-:W3:Y:S01]  /*0020*/  LDCU.64 UR4, c[0x0][0x890] ;  /* 0x00011200ff0477ac */ /* 0x000ee20008000a00 */
[----:B------:R-:W-:Y:S02]  /*0030*/  PRMT R91, RZ, 0x7610, R91 ;  /* 0x00007610ff5b7816 */ /* 0x000fe4000000005b */
[----:B------:R-:W-:Y:S01]  /*0040*/  ELECT P5, URZ, PT ;  /* 0x0000000000ff782f */ /* 0x000fe200038a0000 */
[----:B------:R-:W4:Y:S01]  /*0050*/  LDCU.64 UR46, c[0x0][0x358] ;  /* 0x00006b00ff2e77ac */ /* 0x000f220008000a00 */
[----:B---3--:R-:W-:-:S04]  /*0060*/  UISETP.NE.U32.AND UP0, UPT, UR4, URZ, UPT ;  /* 0x000000ff0400728c */ /* 0x008fc8000bf05070 */
[----:B------:R-:W-:Y:S01]  /*0070*/  UISETP.NE.AND.EX UP0, UPT, UR5, URZ, UPT, UP0 ;  /* 0x000000ff0500728c */ /* 0x000fe2000bf05300 */
[----:B--2---:R-:W-:-:S05]  /*0080*/  SHF.R.U32.HI R96, RZ, 0x5, R103 ;  /* 0x00000005ff607819 */ /* 0x004fca0000011667 */
[----:B------:R-:W2:Y:S02]  /*0090*/  SHFL.IDX PT, R0, R96, RZ, 0x1f ;  /* 0x00001fff60007589 */ /* 0x000ea400000e0000 */
[----:B--2---:R-:W-:Y:S01]  /*00a0*/  R2UR UR8, R0 ;  /* 0x00000000000872ca */ /* 0x004fe200000e0000 */
[----:B-1--4-:R-:W-:-:S14]  /*00b0*/  BRA.U UP0, `(.L_x_0) ;  /* 0x00000001002c7547 */ /* 0x012fdc000b800000 */
[----:B------:R-:W1:Y:S02]  /*00c0*/  LDCU.64 UR6, c[0x0][0x888] ;  /* 0x00011100ff0677ac */ /* 0x000e640008000a00 */
[----:B-1----:R-:W-:-:S04]  /*00d0*/  UISETP.NE.U32.AND UP0, UPT, UR6, URZ, UPT ;  /* 0x000000ff0600728c */ /* 0x002fc8000bf05070 */
[----:B------:R-:W-:-:S09]  /*00e0*/  UISETP.NE.AND.EX UP0, UPT, UR7, URZ, UPT, UP0 ;  /* 0x000000ff0700728c */ /* 0x000fd2000bf05300 */
[----:B------:R-:W-:Y:S05]  /*00f0*/  BRA.U !UP0, `(.L_x_1) ;  /* 0x0000000108107547 */ /* 0x000fea000b800000 */
[----:B------:R-:W1:Y:S02]  /*0100*/  LDC.64 R50, c[0x0][0x888] ;  /* 0x00022200ff327b82 */ /* 0x000e640000000a00 */
[----:B-1----:R1:W5:Y:S01]  /*0110*/  LDG.E R50, desc[UR46][R50.64] ;  /* 0x0000002e32327981 */ /* 0x002362000c1e1900 */
[----:B------:R-:W-:Y:S01]  /*0120*/  HFMA2 R91, -RZ, RZ, 0, 5.9604644775390625e-08 ;  /* 0x00000001ff5b7431 */ /* 0x000fe200000001ff */
[----:B------:R-:W-:Y:S05]  /*0130*/  BRA `(.L_x_0) ;  /* 0x00000000000c7947 */ /* 0x000fea0003800000 */
.L_x_1:
[----:B------:R-:W1:Y:S01]  /*0140*/  LDCU UR6, c[0x0][0x880] ;  /* 0x00011000ff0677ac */ /* 0x000e620008000800 */
[----:B------:R-:W-:Y:S01]  /*0150*/  HFMA2 R91, -RZ, RZ, 0, 5.9604644775390625e-08 ;  /* 0x00000001ff5b7431 */ /* 0x000fe200000001ff */
[----:B-1----:R-:W-:-:S07]  /*0160*/  MOV R50, UR6 ;  /* 0x0000000600327c02 */ /* 0x002fce0008000f00 */
.L_x_0:
[----:B------:R-:W2:Y:S02]  /*0170*/  LDCU.64 UR6, c[0x0][0x8b0] ;  /* 0x00011600ff0677ac */ /* 0x000ea40008000a00 */
[----:B--2---:R-:W-:-:S04]  /*0180*/  UISETP.NE.U32.AND UP0, UPT, UR6, URZ, UPT ;  /* 0x000000ff0600728c */ /* 0x004fc8000bf05070 */
[----:B------:R-:W-:-:S09]  /*0190*/  UISETP.NE.AND.EX UP0, UPT, UR7, URZ, UPT, UP0 ;  /* 0x000000ff0700728c */ /* 0x000fd2000bf05300 */
[----:B------:R-:W-:Y:S05]  /*01a0*/  BRA.U UP0, `(.L_x_2) ;  /* 0x0000000100247547 */ /* 0x000fea000b800000 */
[----:B------:R-:W2:Y:S02]  /*01b0*/  LDCU.64 UR6, c[0x0][0x8a8] ;  /* 0x00011500ff0677ac */ /* 0x000ea40008000a00 */
[----:B--2---:R-:W-:-:S04]  /*01c0*/  UISETP.NE.U32.AND UP0, UPT, UR6, URZ, UPT ;  /* 0x000000ff0600728c */ /* 0x004fc8000bf05070 */
[----:B------:R-:W-:-:S09]  /*01d0*/  UISETP.NE.AND.EX UP0, UPT, UR7, URZ, UPT, UP0 ;  /* 0x000000ff0700728c */ /* 0x000fd2000bf05300 */
[----:B------:R-:W-:Y:S05]  /*01e0*/  BRA.U !UP0, `(.L_x_3) ;  /* 0x00000001080c7547 */ /* 0x000fea000b800000 */
[----:B------:R-:W2:Y:S02]  /*01f0*/  LDC.64 R2, c[0x0][0x8a8] ;  /* 0x00022a00ff027b82 */ /* 0x000ea40000000a00 */
[----:B--2---:R2:W5:Y:S01]  /*0200*/  LDG.E R47, desc[UR46][R2.64] ;  /* 0x0000002e022f7981 */ /* 0x004562000c1e1900 */
[----:B------:R-:W-:Y:S05]  /*0210*/  BRA `(.L_x_2) ;  /* 0x0000000000087947 */ /* 0x000fea0003800000 */
.L_x_3:
[----:B------:R-:W2:Y:S02]  /*0220*/  LDCU UR6, c[0x0][0x8a0] ;  /* 0x00011400ff0677ac */ /* 0x000ea40008000800 */
[----:B--2---:R-:W-:Y:S02]  /*0230*/  MOV R47, UR6 ;  /* 0x00000006002f7c02 */ /* 0x004fe40008000f00 */
.L_x_2:
[----:B------:R-:W-:Y:S01]  /*0240*/  IMAD.U32 R0, RZ, RZ, UR8 ;  /* 0x00000008ff007e24 */ /* 0x000fe2000f8e00ff */
[----:B------:R-:W-:Y:S04]  /*0250*/  BSSY.RECONVERGENT B0, `(.L_x_4) ;  /* 0x000000c000007945 */ /* 0x000fe80003800200 */
[C---:B------:R-:W-:Y:S02]  /*0260*/  ISETP.NE.OR P1, PT, R0.reuse, 0x1, !P5 ;  /* 0x000000010000780c */ /* 0x040fe40006f25670 */
[----:B------:R-:W-:-:S11]  /*0270*/  ISETP.NE.OR P0, PT, R0, 0x3, !P5 ;  /* 0x000000030000780c */ /* 0x000fd60006f05670 */
[----:B------:R-:W-:Y:S05]  /*0280*/  @P1 BRA `(.L_x_5) ;  /* 0x0000000000201947 */ /* 0x000fea0003800000 */
[----:B------:R-:W3:Y:S02]  /*0290*/  LDCU.64 UR6, c[0x0][0x348] ;  /* 0x00006900ff0677ac */ /* 0x000ee40008000a00 */
[----:B---3--:R-:W-:Y:S02]  /*02a0*/  UIADD3 UR10, UP1, UPT, UR6, 0x80, URZ ;  /* 0x00000080060a7890 */ /* 0x008fe4000ff3e0ff */
[----:B------:R-:W-:Y:S02]  /*02b0*/  UIADD3 UR6, UP0, UPT, UR6, 0x180, URZ ;  /* 0x0000018006067890 */ /* 0x000fe4000ff1e0ff */
[----:B------:R-:W-:Y:S02]  /*02c0*/  UIADD3.X UR11, UPT, UPT, URZ, UR7, URZ, UP1, !UPT ;  /* 0x00000007ff0b7290 */ /* 0x000fe40008ffe4ff */
[----:B------:R-:W-:-:S07]  /*02d0*/  UIADD3.X UR7, UPT, UPT, URZ, UR7, URZ, UP0, !UPT ;  /* 0x00000007ff077290 */ /* 0x000fce00087fe4ff */
[----:B------:R3:W-:Y:S02]  /*02e0*/  UTMACCTL.PF [UR10] ;  /* 0x000000000a0079b9 */ /* 0x0007e40008040000 */
[----:B------:R3:W-:Y:S02]  /*02f0*/  UTMACCTL.PF [UR6] ;  /* 0x00000000060079b9 */ /* 0x0007e40008040000 */
[----:B---3--:R-:W-:Y:S01]  /*0300*/  NOP ;  /* 0x0000000000007918 */ /* 0x008fe20000000000 */
.L_x_5:
[----:B------:R-:W-:Y:S05]  /*0310*/  BSYNC.RECONVERGENT B0 ;  /* 0x0000000000007941 */ /* 0x000fea0003800200 */
.L_x_4:
[----:B------:R-:W-:Y:S04]  /*0320*/  BSSY.RECONVERGENT B0, `(.L_x_6) ;  /* 0x000000a000007945 */ /* 0x000fe80003800200 */
        /* <DEDUP_REMOVED lines=9> */
.L_x_7:
[----:B------:R-:W-:Y:S05]  /*03c0*/  BSYNC.RECONVERGENT B0 ;  /* 0x0000000000007941 */ /* 0x000fea0003800200 */
.L_x_6:
[----:B------:R-:W3:Y:S01]  /*03d0*/  LDCU.64 UR6, c[0x0][0x888] ;  /* 0x00011100ff0677ac */ /* 0x000ee20008000a00 */
[----:B------:R-:W-:Y:S02]  /*03e0*/  UISETP.EQ.U32.AND UP1, UPT, UR4, URZ, UPT ;  /* 0x000000ff0400728c */ /* 0x000fe4000bf22070 */
[----:B------:R-:W-:Y:S02]  /*03f0*/  UPLOP3.LUT UP2, UPT, UPT, UPT, UPT, 0x80, 0x8 ;  /* 0x000000000008789c */ /* 0x000fe40003f4f070 */
[----:B---3--:R-:W-:-:S04]  /*0400*/  UISETP.NE.U32.AND UP0, UPT, UR6, URZ, UPT ;  /* 0x000000ff0600728c */ /* 0x008fc8000bf05070 */
[----:B------:R-:W-:-:S04]  /*0410*/  UISETP.NE.AND.EX UP0, UPT, UR7, URZ, UPT, UP0 ;  /* 0x000000ff0700728c */ /* 0x000fc8000bf05300 */
[----:B------:R-:W-:-:S04]  /*0420*/  UISETP.EQ.OR.EX UP3, UPT, UR5, URZ, !UP0, UP1 ;  /* 0x000000ff0500728c */ /* 0x000fc8000c762710 */
[----:B------:R-:W-:-:S05]  /*0430*/  UP2UR UR50, UPR, URZ, 0x8 ;  /* 0x00000008ff327883 */ /* 0x000fca0008000000 */
[----:B------:R-:W-:Y:S07]  /*0440*/  BRA.U !UP3, `(.L_x_8) ;  /* 0x000000010b207547 */ /* 0x000fee000b800000 */
[----:B-----5:R-:W-:Y:S01]  /*0450*/  R2UR UR6, R50 ;  /* 0x00000000320672ca */ /* 0x020fe200000e0000 */
[----:B------:R-:W-:Y:S02]  /*0460*/  UISETP.NE.U32.AND UP2, UPT, UR4, URZ, UPT ;  /* 0x000000ff0400728c */ /* 0x000fe4000bf45070 */
[----:B------:R-:W-:Y:S02]  /*0470*/  USEL UR4, URZ, 0xffffffff, UP0 ;  /* 0xffffffffff047887 */ /* 0x000fe40008000000 */
[----:B------:R-:W-:-:S08]  /*0480*/  UISETP.NE.AND.EX UP2, UPT, UR5, URZ, UPT, UP2 ;  /* 0x000000ff0500728c */ /* 0x000fd0000bf45320 */
[----:B------:R-:W-:-:S04]  /*0490*/  UISETP.NE.AND UP1, UPT, UR6, URZ, UPT ;  /* 0x000000ff0600728c */ /* 0x000fc8000bf25270 */
[----:B------:R-:W-:-:S04]  /*04a0*/  @!UP2 USEL UR4, URZ, 0xffffffff, UP1 ;  /* 0xffffffffff04a887 */ /* 0x000fc80008800000 */
[----:B------:R-:W-:-:S04]  /*04b0*/  ULOP3.LUT UR4, UR4, 0x1, URZ, 0xc0, !UPT ;  /* 0x0000000104047892 */ /* 0x000fc8000f8ec0ff */
[----:B------:R-:W-:-:S11]  /*04c0*/  UISETP.NE.U32.AND UP2, UPT, UR4, 0x1, UPT ;  /* 0x000000010400788c */ /* 0x000fd6000bf45070 */
.L_x_8:
[----:B--2---:R-:W2:Y:S01]  /*04d0*/  SHFL.IDX PT, R2, R96, RZ, 0x1f ;  /* 0x00001fff60027589 */ /* 0x004ea200000e0000 */
[----:B------:R-:W-:-:S04]  /*04e0*/  UISETP.NE.AND UP1, UPT, UR8, 0x2, UPT ;  /* 0x000000020800788c */ /* 0x000fc8000bf25270 */
[----:B------:R-:W-:Y:S01]  /*04f0*/  USEL UR6, URZ, 0x1, UP1 ;  /* 0x00000001ff067887 */ /* 0x000fe20008800000 */
[----:B--2---:R-:W-:-:S13]  /*0500*/  ISETP.NE.AND P0, PT, R2, RZ, PT ;  /* 0x000000ff0200720c */ /* 0x004fda0003f05270 */
[----:B------:R-:W-:Y:S05]  /*0510*/  @P0 BRA `(.L_x_9) ;  /* 0x0000000000480947 */ /* 0x000fea0003800000 */
[----:B------:R-:W2:Y:S01]  /*0520*/  S2UR UR5, SR_CgaCtaId ;  /* 0x00000000000579c3 */ /* 0x000ea20000008800 */
[----:B------:R-:W-:Y:S01]  /*0530*/  UMOV UR7, 0x400 ;  /* 0x0000040000077882 */ /* 0x000fe20000000000 */
[----:B------:R-:W-:Y:S01]  /*0540*/  UMOV UR4, 0x1 ;  /* 0x0000000100047882 */ /* 0x000fe20000000000 */
[----:B------:R-:W-:Y:S01]  /*0550*/  ELECT P0, URZ, PT ;  /* 0x0000000000ff782f */ /* 0x000fe20003800000 */
[----:B------:R-:W-:-:S04]  /*0560*/  UIADD3 UR10, UPT, UPT, -UR4, 0x100000, URZ ;  /* 0x00100000040a7890 */ /* 0x000fc8000fffe1ff */
[----:B------:R-:W-:Y:S02]  /*0570*/  USHF.L.U32 UR11, UR10, 0xb, URZ ;  /* 0x0000000b0a0b7899 */ /* 0x000fe400080006ff */
[----:B------:R-:W-:Y:S02]  /*0580*/  USHF.L.U32 UR10, UR10, 0x1, URZ ;  /* 0x000000010a0a7899 */ /* 0x000fe400080006ff */
[----:B--2---:R-:W-:Y:S01]  /*0590*/  ULEA UR5, UR5, UR7, 0x18 ;  /* 0x0000000705057291 */ /* 0x004fe2000f8ec0ff */
[----:B------:R-:W2:Y:S11]  /*05a0*/  FENCE.VIEW.ASYNC.S ;  /* 0x00000000000073c6 */ /* 0x000eb60000000000 */
[----:B--2---:R2:W3:Y:S01]  /*05b0*/  SYNCS.EXCH.64 URZ, [UR5], UR10 ;  /* 0x0000000a05ff75b2 */ /* 0x0044e20008000100 */
[----:B------:R2:W4:Y:S01]  /*05c0*/  SYNCS.EXCH.64 URZ, [UR5+0x20], UR10 ;  /* 0x0000200a05ff75b2 */ /* 0x0005220008000100 */
[----:B------:R2:W1:Y:S01]  /*05d0*/  SYNCS.EXCH.64 URZ, [UR5+0x8], UR10 ;  /* 0x0000080a05ff75b2 */ /* 0x0004620008000100 */
[----:B------:R2:W1:Y:S01]  /*05e0*/  SYNCS.EXCH.64 URZ, [UR5+0x28], UR10 ;  /* 0x0000280a05ff75b2 */ /* 0x0004620008000100 */
[----:B------:R2:W1:Y:S01]  /*05f0*/  SYNCS.EXCH.64 URZ, [UR5+0x10], UR10 ;  /* 0x0000100a05ff75b2 */ /* 0x0004620008000100 */
[----:B------:R2:W1:Y:S01]  /*0600*/  SYNCS.EXCH.64 URZ, [UR5+0x30], UR10 ;  /* 0x0000300a05ff75b2 */ /* 0x0004620008000100 */
[----:B------:R2:W1:Y:S01]  /*0610*/  SYNCS.EXCH.64 URZ, [UR5+0x18], UR10 ;  /* 0x0000180a05ff75b2 */ /* 0x0004620008000100 */
[----:B------:R2:W1:Y:S01]  /*0620*/  SYNCS.EXCH.64 URZ, [UR5+0x38], UR10 ;  /* 0x0000380a05ff75b2 */ /* 0x0004620008000100 */
[----:B------:R-:W-:Y:S01]  /*0630*/  NOP ;  /* 0x0000000000007918 */ /* 0x000fe20000000000 */
.L_x_9:
[----:B------:R-:W2:Y:S01]  /*0640*/  SHFL.IDX PT, R2, R96, RZ, 0x1f ;  /* 0x00001fff60027589 */ /* 0x000ea200000e0000 */
[----:B------:R-:W-:Y:S01]  /*0650*/  NOP ;  /* 0x0000000000007918 */ /* 0x000fe20000000000 */
[----:B--2---:R-:W-:-:S13]  /*0660*/  ISETP.NE.AND P0, PT, R2, 0x1, PT ;  /* 0x000000010200780c */ /* 0x004fda0003f05270 */
[----:B------:R-:W-:Y:S05]  /*0670*/  @P0 BRA `(.L_x_10) ;  /* 0x0000000000480947 */ /* 0x000fea0003800000 */
[----:B------:R-:W2:Y:S01]  /*0680*/  S2UR UR7, SR_CgaCtaId ;  /* 0x00000000000779c3 */ /* 0x000ea20000008800 */
[----:B------:R-:W-:Y:S01]  /*0690*/  UMOV UR9, 0x400 ;  /* 0x0000040000097882 */ /* 0x000fe20000000000 */
[----:B------:R-:W-:Y:S01]  /*06a0*/  UMOV UR5, 0x20 ;  /* 0x0000002000057882 */ /* 0x000fe20000000000 */
[----:B------:R-:W-:Y:S01]  /*06b0*/  UMOV UR4, 0x80 ;  /* 0x0000008000047882 */ /* 0x000fe20000000000 */
[----:B------:R-:W-:-:S04]  /*06c0*/  UIADD3 UR10, UPT, UPT, -UR5, 0x100000, URZ ;  /* 0x00100000050a7890 */ /* 0x000fc8000fffe1ff */
[----:B------:R-:W-:Y:S02]  /*06d0*/  USHF.L.U32 UR11, UR10, 0xb, URZ ;  /* 0x0000000b0a0b7899 */ /* 0x000fe400080006ff */
[----:B------:R-:W-:Y:S02]  /*06e0*/  USHF.L.U32 UR10, UR10, 0x1, URZ ;  /* 0x000000010a0a7899 */ /* 0x000fe400080006ff */
[----:B------:R-:W-:-:S04]  /*06f0*/  UIADD3 UR4, UPT, UPT, -UR4, 0x100000, URZ ;  /* 0x0010000004047890 */ /* 0x000fc8000fffe1ff */
[----:B------:R-:W-:Y:S02]  /*0700*/  USHF.L.U32 UR5, UR4, 0xb, URZ ;  /* 0x0000000b04057899 */ /* 0x000fe400080006ff */
[----:B------:R-:W-:Y:S01]  /*0710*/  USHF.L.U32 UR4, UR4, 0x1, URZ ;  /* 0x0000000104047899 */ /* 0x000fe200080006ff */
[----:B------:R-:W-:Y:S01]  /*0720*/  ELECT P0, URZ, PT ;  /* 0x0000000000ff782f */ /* 0x000fe20003800000 */
[----:B--2---:R-:W-:Y:S01]  /*0730*/  ULEA UR7, UR7, UR9, 0x18 ;  /* 0x0000000907077291 */ /* 0x004fe2000f8ec0ff */
[----:B------:R-:W2:Y:S11]  /*0740*/  FENCE.VIEW.ASYNC.S ;  /* 0x00000000000073c6 */ /* 0x000eb60000000000 */
[----:B--2---:R2:W1:Y:S01]  /*0750*/  SYNCS.EXCH.64 URZ, [UR7+0x40], UR10 ;  /* 0x0000400a07ff75b2 */ /* 0x0044620008000100 */
[----:B------:R2:W1:Y:S01]  /*0760*/  SYNCS.EXCH.64 URZ, [UR7+0x50], UR4 ;  /* 0x0000500407ff75b2 */ /* 0x0004620008000100 */
[----:B------:R2:W1:Y:S01]  /*0770*/  SYNCS.EXCH.64 URZ, [UR7+0x48], UR10 ;  /* 0x0000480a07ff75b2 */ /* 0x0004620008000100 */
[----:B------:R2:W1:Y:S01]  /*0780*/  SYNCS.EXCH.64 URZ, [UR7+0x58], UR4 ;  /* 0x0000580407ff75b2 */ /* 0x0004620008000100 */
[----:B------:R-:W-:Y:S01]  /*0790*/  NOP ;  /* 0x0000000000007918 */ /* 0x000fe20000000000 */
.L_x_10:
[----:B------:R-:W3:Y:S01]  /*07a0*/  SHFL.IDX PT, R2, R96, RZ, 0x1f ;  /* 0x00001fff60027589 */ /* 0x000ee200000e0000 */
[----:B------:R-:W-:Y:S01]  /*07b0*/  NOP ;  /* 0x0000000000007918 */ /* 0x000fe20000000000 */
[----:B---3--:R-:W-:-:S13]  /*07c0*/  ISETP.NE.AND P0, PT, R2, 0x3, PT ;  /* 0x000000030200780c */ /* 0x008fda0003f05270 */
[----:B------:R-:W-:Y:S05]  /*07d0*/  @P0 BRA `(.L_x_11) ;  /* 0x0000000000300947 */ /* 0x000fea0003800000 */
[----:B--2---:R-:W2:Y:S01]  /*07e0*/  S2UR UR5, SR_CgaCtaId ;  /* 0x00000000000579c3 */ /* 0x004ea20000008800 */
        /* <DEDUP_REMOVED lines=8> */
[----:B--2---:R3:W2:Y:S01]  /*0870*/  SYNCS.EXCH.64 URZ, [UR5+0x60], UR10 ;  /* 0x0000600a05ff75b2 */ /* 0x0046a20008000100 */
[----:B------:R3:W1:Y:S02]  /*0880*/  SYNCS.EXCH.64 URZ, [UR5+0x68], UR10 ;  /* 0x0000680a05ff75b2 */ /* 0x0006640008000100 */
[----:B---3--:R-:W-:Y:S01]  /*0890*/  NOP ;  /* 0x0000000000007918 */ /* 0x008fe20000000000 */
.L_x_11:
[----:B------:R-:W3:Y:S01]  /*08a0*/  SHFL.IDX PT, R2, R96, RZ, 0x1f ;  /* 0x00001fff60027589 */ /* 0x000ee200000e0000 */
[----:B------:R-:W-:Y:S01]  /*08b0*/  NOP ;  /* 0x0000000000007918 */ /* 0x000fe20000000000 */
[----:B---3--:R-:W-:-:S13]  /*08c0*/  ISETP.NE.AND P0, PT, R2, 0x4, PT ;  /* 0x000000040200780c */ /* 0x008fda0003f05270 */
[----:B------:R-:W-:Y:S05]  /*08d0*/  @P0 BRA `(.L_x_12) ;  /* 0x00000000004c0947 */ /* 0x000fea0003800000 */
[----:B--2---:R-:W2:Y:S01]  /*08e0*/  S2UR UR5, SR_CgaCtaId ;  /* 0x00000000000579c3 */ /* 0x004ea20000008800 */
[----:B------:R-:W-:Y:S01]  /*08f0*/  UMOV UR9, 0x100 ;  /* 0x0000010000097882 */ /* 0x000fe20000000000 */
[----:B------:R-:W-:Y:S01]  /*0900*/  UMOV UR7, 0x400 ;  /* 0x0000040000077882 */ /* 0x000fe20000000000 */
[----:B------:R-:W-:Y:S01]  /*0910*/  USEL UR9, UR9, 0xe0, UP2 ;  /* 0x000000e009097887 */ /* 0x000fe20009000000 */
[----:B------:R-:W-:Y:S01]  /*0920*/  UMOV UR4, 0x1 ;  /* 0x0000000100047882 */ /* 0x000fe20000000000 */
[----:B------:R-:W-:Y:S01]  /*0930*/  ELECT P0, URZ, PT ;  /* 0x0000000000ff782f */ /* 0x000fe20003800000 */
[----:B------:R-:W-:-:S04]  /*0940*/  UIADD3 UR10, UPT, UPT, -UR4, 0x100000, URZ ;  /* 0x00100000040a7890 */ /* 0x000fc8000fffe1ff */
[----:B------:R-:W-:Y:S02]  /*0950*/  USHF.L.U32 UR11, UR10, 0xb, URZ ;  /* 0x0000000b0a0b7899 */ /* 0x000fe400080006ff */
[----:B------:R-:W-:Y:S02]  /*0960*/  USHF.L.U32 UR10, UR10, 0x1, URZ ;  /* 0x000000010a0a7899 */ /* 0x000fe400080006ff */
[----:B------:R-:W-:-:S04]  /*0970*/  UIADD3 UR12, UPT, UPT, -UR9, 0x100000, URZ ;  /* 0x00100000090c7890 */ /* 0x000fc8000fffe1ff */
[----:B------:R-:W-:Y:S02]  /*0980*/  USHF.L.U32 UR13, UR12, 0xb, URZ ;  /* 0x0000000b0c0d7899 */ /* 0x000fe400080006ff */
[----:B------:R-:W-:Y:S02]  /*0990*/  USHF.L.U32 UR12, UR12, 0x1, URZ ;  /* 0x000000010c0c7899 */ /* 0x000fe400080006ff */
[----:B--2---:R-:W-:Y:S01]  /*09a0*/  ULEA UR5, UR5, UR7, 0x18 ;  /* 0x0000000705057291 */ /* 0x004fe2000f8ec0ff */
[----:B------:R-:W2:Y:S11]  /*09b0*/  FENCE.VIEW.ASYNC.S ;  /* 0x00000000000073c6 */ /* 0x000eb60000000000 */
[----:B--2---:R3:W2:Y:S01]  /*09c0*/  SYNCS.EXCH.64 URZ, [UR5+0x70], UR10 ;  /* 0x0000700a05ff75b2 */ /* 0x0046a20008000100 */
[----:B------:R3:W1:Y:S01]  /*09d0*/  SYNCS.EXCH.64 URZ, [UR5+0x80], UR12 ;  /* 0x0000800c05ff75b2 */ /* 0x0006620008000100 */
[----:B------:R3:W1:Y:S01]  /*09e0*/  SYNCS.EXCH.64 URZ, [UR5+0x78], UR10 ;  /* 0x0000780a05ff75b2 */ /* 0x0006620008000100 */
[----:B------:R3:W1:Y:S02]  /*09f0*/  SYNCS.EXCH.64 URZ, [UR5+0x88], UR12 ;  /* 0x0000880c05ff75b2 */ /* 0x0006640008000100 */
[----:B---3--:R-:W-:Y:S01]  /*0a00*/  NOP ;  /* 0x0000000000007918 */ /* 0x008fe20000000000 */
.L_x_12:
[----:B------:R-:W3:Y:S01]  /*0a10*/  SHFL.IDX PT, R2, R96, RZ, 0x1f ;  /* 0x00001fff60027589 */ /* 0x000ee200000e0000 */
[----:B------:R-:W-:Y:S01]  /*0a20*/  NOP ;  /* 0x0000000000007918 */ /* 0x000fe20000000000 */
[----:B---3--:R-:W-:-:S13]  /*0a30*/  ISETP.NE.AND P0, PT, R2, 0x5, PT ;  /* 0x000000050200780c */ /* 0x008fda0003f05270 */
[----:B------:R-:W-:Y:S05]  /*0a40*/  @P0 BRA `(.L_x_13) ;  /* 0x0000000000580947 */ /* 0x000fea0003800000 */
[----:B--2---:R-:W2:Y:S01]  /*0a50*/  S2UR UR7, SR_CgaCtaId ;  /* 0x00000000000779c3 */ /* 0x004ea20000008800 */
        /* <DEDUP_REMOVED lines=12> */
[----:B--2---:R3:W2:Y:S01]  /*0b20*/  SYNCS.EXCH.64 URZ, [UR7+0x90], UR10 ;  /* 0x0000900a07ff75b2 */ /* 0x0046a20008000100 */
[----:B------:R3:W1:Y:S01]  /*0b30*/  SYNCS.EXCH.64 URZ, [UR7+0xb0], UR4 ;  /* 0x0000b00407ff75b2 */ /* 0x0006620008000100 */
[----:B------:R3:W1:Y:S01]  /*0b40*/  SYNCS.EXCH.64 URZ, [UR7+0x98], UR10 ;  /* 0x0000980a07ff75b2 */ /* 0x0006620008000100 */
[----:B------:R3:W1:Y:S01]  /*0b50*/  SYNCS.EXCH.64 URZ, [UR7+0xb8], UR4 ;  /* 0x0000b80407ff75b2 */ /* 0x0006620008000100 */
[----:B------:R3:W1:Y:S01]  /*0b60*/  SYNCS.EXCH.64 URZ, [UR7+0xa0], UR10 ;  /* 0x0000a00a07ff75b2 */ /* 0x0006620008000100 */
[----:B------:R3:W1:Y:S01]  /*0b70*/  SYNCS.EXCH.64 URZ, [UR7+0xc0], UR4 ;  /* 0x0000c00407ff75b2 */ /* 0x0006620008000100 */
[----:B------:R3:W1:Y:S01]  /*0b80*/  SYNCS.EXCH.64 URZ, [UR7+0xa8], UR10 ;  /* 0x0000a80a07ff75b2 */ /* 0x0006620008000100 */
[----:B------:R3:W1:Y:S02]  /*0b90*/  SYNCS.EXCH.64 URZ, [UR7+0xc8], UR4 ;  /* 0x0000c80407ff75b2 */ /* 0x0006640008000100 */
[----:B---3--:R-:W-:Y:S01]  /*0ba0*/  NOP ;  /* 0x0000000000007918 */ /* 0x008fe20000000000 */
.L_x_13:
        /* <DEDUP_REMOVED lines=18> */
.L_x_14:
[----:B--2---:R-:W2:Y:S01]  /*0cd0*/  S2UR UR5, SR_CTAID.X ;  /* 0x00000000000579c3 */ /* 0x004ea20000002500 */
[----:B------:R-:W-:-:S05]  /*0ce0*/  CS2R.32 R90, SR_CgaSize ;  /* 0x00000000005a7805 */ /* 0x000fca0000008a00 */
[----:B------:R-:W-:-:S05]  /*0cf0*/  IMAD R90, R90, -0xa0, RZ ;  /* 0xffffff605a5a7824 */ /* 0x000fca00078e02ff */
[----:B------:R-:W-:-:S14]  /*0d00*/  R2UR UR9, R90 ;  /* 0x000000005a0972ca */ /* 0x000fdc00000e0000 */
[----:B------:R-:W3:Y:S01]  /*0d10*/  LDCU UR9, c[0x0][UR9+0x2b0] ;  /* 0x00005600090977ac */ /* 0x000ee20008000800 */
[----:B------:R-:W-:Y:S01]  /*0d20*/  NOP ;  /* 0x0000000000007918 */ /* 0x000fe20000000000 */
[----:B------:R-:W-:-:S05]  /*0d30*/  CS2R.32 R90, SR_CgaSize ;  /* 0x00000000005a7805 */ /* 0x000fca0000008a00 */
[----:B------:R-:W-:-:S05]  /*0d40*/  IMAD R90, R90, -0xa0, RZ ;  /* 0xffffff605a5a7824 */ /* 0x000fca00078e02ff */
[----:B------:R-:W-:-:S14]  /*0d50*/  R2UR UR7, R90 ;  /* 0x000000005a0772ca */ /* 0x000fdc00000e0000 */
[----:B------:R-:W4:Y:S01]  /*0d60*/  LDCU UR7, c[0x0][UR7+0x2b4] ;  /* 0x00005680070777ac */ /* 0x000f220008000800 */
[----:B------:R-:W1:Y:S08]  /*0d70*/  S2UR UR4, SR_CTAID.Y ;  /* 0x00000000000479c3 */ /* 0x000e700000002600 */
[----:B------:R-:W4:Y:S01]  /*0d80*/  LDC R9, c[0x0][0xb24] ;  /* 0x0002c900ff097b82 */ /* 0x000f220000000800 */
[----:B--2---:R-:W-:-:S02]  /*0d90*/  I2FP.F32.U32 R5, UR5 ;  /* 0x0000000500057c45 */ /* 0x004fc40008201000 */
[----:B------:R-:W-:-:S05]  /*0da0*/  CS2R.32 R3, SR_CgaSize ;  /* 0x0000000000037805 */ /* 0x000fca0000008a00 */
[----:B------:R-:W-:-:S06]  /*0db0*/  IMAD R3, R3, -0xa0, RZ ;  /* 0xffffff6003037824 */ /* 0x000fcc00078e02ff */
[----:B------:R-:W2:Y:S01]  /*0dc0*/  LDC R3, c[0x0][R3+0x2a0] ;  /* 0x0000a80003037b82 */ /* 0x000ea20000000800 */
[----:B------:R-:W-:Y:S01]  /*0dd0*/  MOV R21, UR5 ;  /* 0x0000000500157c02 */ /* 0x000fe20008000f00 */
[----:B---3--:R-:W-:Y:S01]  /*0de0*/  FMUL R5, R5, UR9 ;  /* 0x0000000905057c20 */ /* 0x008fe20008400000 */
[----:B-1----:R-:W-:Y:S02]  /*0df0*/  I2FP.F32.U32 R4, UR4 ;  /* 0x0000000400047c45 */ /* 0x002fe40008201000 */
[----:B------:R-:W-:-:S05]  /*0e00*/  CS2R.32 R2, SR_CgaSize ;  /* 0x0000000000027805 */ /* 0x000fca0000008a00 */
[----:B------:R-:W-:-:S06]  /*0e10*/  IMAD R2, R2, -0xa0, RZ ;  /* 0xffffff6002027824 */ /* 0x000fcc00078e02ff */
[----:B------:R-:W1:Y:S01]  /*0e20*/  LDC R2, c[0x0][R2+0x2a4] ;  /* 0x0000a90002027b82 */ /* 0x000e620000000800 */
[----:B------:R-:W3:Y:S01]  /*0e30*/  F2I.U32.TRUNC.NTZ R90, R5 ;  /* 0x00000005005a7305 */ /* 0x000ee2000020f000 */
[----:B------:R-:W-:Y:S01]  /*0e40*/  MOV R20, UR4 ;  /* 0x0000000400147c02 */ /* 0x000fe20008000f00 */
[----:B----4-:R-:W-:-:S05]  /*0e50*/  FMUL R4, R4, UR7 ;  /* 0x0000000704047c20 */ /* 0x010fca0008400000 */
[----:B------:R-:W-:Y:S01]  /*0e60*/  BAR.SYNC.DEFER_BLOCKING 0x0 ;  /* 0x0000000000007b1d */ /* 0x000fe20000010000 */
[----:B------:R-:W-:-:S05]  /*0e70*/  ISETP.GE.AND P0, PT, R9, 0x1, PT ;  /* 0x000000010900780c */ /* 0x000fca0003f06270 */
[----:B------:R-:W4:Y:S02]  /*0e80*/  F2I.U32.TRUNC.NTZ R83, R4 ;  /* 0x0000000400537305 */ /* 0x000f24000020f000 */
[----:B------:R-:W1:Y:S01]  /*0e90*/  S2UR UR36, SR_CTAID.Z ;  /* 0x00000000002479c3 */ /* 0x000e620000002700 */
[----:B---3--:R-:W-:-:S05]  /*0ea0*/  IADD3 R90, PT, PT, -R90, RZ, RZ ;  /* 0x000000ff5a5a7210 */ /* 0x008fca0007ffe1ff */
[----:B--2---:R-:W-:Y:S01]  /*0eb0*/  IMAD R90, R3, R90, UR5 ;  /* 0x00000005035a7e24 */ /* 0x004fe2000f8e025a */
[----:B----4-:R-:W-:-:S05]  /*0ec0*/  IADD3 R83, PT, PT, -R83, RZ, RZ ;  /* 0x000000ff53537210 */ /* 0x010fca0007ffe1ff */
[----:B-1----:R-:W-:Y:S01]  /*0ed0*/  IMAD R83, R2, R83, UR4 ;  /* 0x0000000402537e24 */ /* 0x002fe2000f8e0253 */
[----:B------:R-:W-:Y:S06]  /*0ee0*/  @!P0 BRA `(.L_x_15) ;  /* 0x0000000000b88947 */ /* 0x000fec0003800000 */
[----:B------:R-:W1:Y:S01]  /*0ef0*/  LDC.64 R4, c[0x0][0xb18] ;  /* 0x0002c600ff047b82 */ /* 0x000e620000000a00 */
[----:B------:R-:W-:-:S07]  /*0f00*/  ISETP.NE.AND P0, PT, R9, 0x1, PT ;  /* 0x000000010900780c */ /* 0x000fce0003f05270 */
[----:B------:R-:W2:Y:S08]  /*0f10*/  LDC R10, c[0x0][0xb0c] ;  /* 0x0002c300ff0a7b82 */ /* 0x000eb00000000800 */
[----:B------:R-:W3:Y:S08]  /*0f20*/  LDC R11, c[0x0][0x370] ;  /* 0x0000dc00ff0b7b82 */ /* 0x000ef00000000800 */
[----:B------:R-:W4:Y:S01]  /*0f30*/  LDC R12, c[0x0][0x374] ;  /* 0x0000dd00ff0c7b82 */ /* 0x000f220000000800 */
[----:B-1----:R-:W-:-:S07]  /*0f40*/  ISETP.NE.AND P1, PT, R4, 0x1, PT ;  /* 0x000000010400780c */ /* 0x002fce0003f25270 */
[----:B------:R-:W3:Y:S01]  /*0f50*/  LDC.64 R6, c[0x0][0xb10] ;  /* 0x0002c400ff067b82 */ /* 0x000ee20000000a00 */
[----:B--2---:R-:W-:-:S07]  /*0f60*/  ISETP.NE.AND P2, PT, R10, 0x1, PT ;  /* 0x000000010a00780c */ /* 0x004fce0003f45270 */
[----:B------:R-:W1:Y:S08]  /*0f70*/  LDC R8, c[0x0][0xb20] ;  /* 0x0002c800ff087b82 */ /* 0x000e700000000800 */
[----:B------:R-:W2:Y:S01]  /*0f80*/  LDC.64 R2, c[0x0][0xb28] ;  /* 0x0002ca00ff027b82 */ /* 0x000ea20000000a00 */
[----:B----4-:R-:W-:-:S04]  /*0f90*/  IMAD.HI.U32 R13, R12, R5, RZ ;  /* 0x000000050c0d7227 */ /* 0x010fc800078e00ff */
[----:B------:R-:W-:-:S04]  /*0fa0*/  IMAD.HI.U32 R5, R20, R5, RZ ;  /* 0x0000000514057227 */ /* 0x000fc800078e00ff */
[----:B---3--:R-:W-:-:S04]  /*0fb0*/  IMAD.HI.U32 R14, R11, R6, RZ ;  /* 0x000000060b0e7227 */ /* 0x008fc800078e00ff */
[C---:B------:R-:W-:Y:S01]  /*0fc0*/  IMAD.HI.U32 R16, R21.reuse, R6, RZ ;  /* 0x0000000615107227 */ /* 0x040fe200078e00ff */
[-C--:B------:R-:W-:Y:S02]  /*0fd0*/  @P2 SHF.R.U32.HI R11, RZ, R7.reuse, R14 ;  /* 0x00000007ff0b2219 */ /* 0x080fe4000001160e */
[-C--:B-1----:R-:W-:Y:S02]  /*0fe0*/  @P1 SHF.R.U32.HI R12, RZ, R8.reuse, R13 ;  /* 0x00000008ff0c1219 */ /* 0x082fe4000001160d */
[----:B------:R-:W-:Y:S02]  /*0ff0*/  SHF.R.U32.HI R5, RZ, R8, R5 ;  /* 0x00000008ff057219 */ /* 0x000fe40000011605 */
[----:B------:R-:W-:Y:S02]  /*1000*/  SHF.R.U32.HI R16, RZ, R7, R16 ;  /* 0x00000007ff107219 */ /* 0x000fe40000011610 */
[----:B------:R-:W-:Y:S01]  /*1010*/  SEL R5, R20, R5, !P1 ;  /* 0x0000000514057207 */ /* 0x000fe20004800000 */
[----:B--2---:R-:W-:Y:S01]  /*1020*/  IMAD.HI.U32 R14, R12, R2, RZ ;  /* 0x000000020c0e7227 */ /* 0x004fe200078e00ff */
[----:B------:R-:W-:-:S02]  /*1030*/  SEL R7, R21, R16, !P2 ;  /* 0x0000001015077207 */ /* 0x000fc40005000000 */
[----:B------:R-:W-:Y:S01]  /*1040*/  IADD3 R13, PT, PT, -R5, RZ, RZ ;  /* 0x000000ff050d7210 */ /* 0x000fe20007ffe1ff */
[----:B------:R-:W-:Y:S01]  /*1050*/  IMAD.HI.U32 R6, R11, R2, RZ ;  /* 0x000000020b067227 */ /* 0x000fe200078e00ff */
[----:B------:R-:W-:-:S03]  /*1060*/  @P0 SHF.R.U32.HI R12, RZ, R3, R14 ;  /* 0x00000003ff0c0219 */ /* 0x000fc6000001160e */
[----:B------:R-:W-:Y:S01]  /*1070*/  IMAD R13, R4, R13, R20 ;  /* 0x0000000d040d7224 */ /* 0x000fe200078e0214 */
[----:B------:R-:W-:Y:S01]  /*1080*/  @P0 SHF.R.U32.HI R11, RZ, R3, R6 ;  /* 0x00000003ff0b0219 */ /* 0x000fe20000011606 */
[----:B------:R-:W-:-:S04]  /*1090*/  IMAD R12, R12, R9, RZ ;  /* 0x000000090c0c7224 */ /* 0x000fc800078e02ff */
[----:B------:R-:W-:Y:S01]  /*10a0*/  IMAD R6, R11, R9, RZ ;  /* 0x000000090b067224 */ /* 0x000fe200078e02ff */
[----:B------:R-:W-:-:S04]  /*10b0*/  ISETP.GE.AND P1, PT, R5, R12, PT ;  /* 0x0000000c0500720c */ /* 0x000fc80003f26270 */
[----:B------:R-:W-:Y:S01]  /*10c0*/  ISETP.GE.OR P1, PT, R7, R6, P1 ;  /* 0x000000060700720c */ /* 0x000fe20000f26670 */
[----:B------:R-:W-:-:S05]  /*10d0*/  IMAD.HI.U32 R6, R5, R2, RZ ;  /* 0x0000000205067227 */ /* 0x000fca00078e00ff */
[----:B------:R-:W-:-:S04]  /*10e0*/  SHF.R.U32.HI R6, RZ, R3, R6 ;  /* 0x00000003ff067219 */ /* 0x000fc80000011606 */
[----:B------:R-:W-:-:S03]  /*10f0*/  SEL R6, R5, R6, !P0 ;  /* 0x0000000605067207 */ /* 0x000fc60004000000 */
[----:B------:R-:W-:Y:S01]  /*1100*/  @!P1 IMAD.HI.U32 R8, R7, R2, RZ ;  /* 0x0000000207089227 */ /* 0x000fe200078e00ff */
[----:B------:R-:W-:-:S04]  /*1110*/  IADD3 R2, PT, PT, -R6, RZ, RZ ;  /* 0x000000ff06027210 */ /* 0x000fc80007ffe1ff */
[----:B------:R-:W-:Y:S01]  /*1120*/  @!P1 SHF.R.U32.HI R8, RZ, R3, R8 ;  /* 0x00000003ff089219 */ /* 0x000fe20000011608 */
[----:B------:R-:W-:-:S03]  /*1130*/  IMAD R2, R9, R2, R5 ;  /* 0x0000000209027224 */ /* 0x000fc600078e0205 */
[----:B------:R-:W-:-:S05]  /*1140*/  @!P1 SEL R3, R7, R8, !P0 ;  /* 0x0000000807039207 */ /* 0x000fca0004000000 */
[--C-:B------:R-:W-:Y:S02]  /*1150*/  @!P1 IMAD.IADD R6, R6, 0x1, -R3.reuse ;  /* 0x0000000106069824 */ /* 0x100fe400078e0a03 */
[----:B------:R-:W-:Y:S01]  /*1160*/  @!P1 IMAD R3, R2, R11, R3 ;  /* 0x0000000b02039224 */ /* 0x000fe200078e0203 */
[----:B------:R-:W-:Y:S01]  /*1170*/  IADD3 R2, PT, PT, -R7, RZ, RZ ;  /* 0x000000ff07027210 */ /* 0x000fe20007ffe1ff */
[----:B------:R-:W-:Y:S02]  /*1180*/  @!P1 IMAD R5, R6, R9, R7 ;  /* 0x0000000906059224 */ /* 0x000fe400078e0207 */
[----:B------:R-:W-:Y:S02]  /*1190*/  @!P1 IMAD.MOV.U32 R7, RZ, RZ, R3 ;  /* 0x000000ffff079224 */ /* 0x000fe400078e0003 */
[----:B------:R-:W-:Y:S02]  /*11a0*/  IMAD R2, R10, R2, R21 ;  /* 0x000000020a027224 */ /* 0x000fe400078e0215 */
[----:B------:R-:W-:-:S02]  /*11b0*/  IMAD R20, R5, R4, R13 ;  /* 0x0000000405147224 */ /* 0x000fc400078e020d */
[----:B------:R-:W-:Y:S02]  /*11c0*/  IMAD R21, R7, R10, R2 ;  /* 0x0000000a07157224 */ /* 0x000fe400078e0202 */
.L_x_15:
[----:B------:R-:W1:Y:S01]  /*11d0*/  LDCU UR4, c[0x0][0xb30] ;  /* 0x00016600ff0477ac */ /* 0x000e620008000800 */
[----:B------:R-:W2:Y:S08]  /*11e0*/  S2UR UR37, SR_CgaCtaId ;  /* 0x00000000002579c3 */ /* 0x000eb00000008800 */
[----:B------:R-:W3:Y:S01]  /*11f0*/  LDC R40, c[0x0][0xb24] ;  /* 0x0002c900ff287b82 */ /* 0x000ee20000000800 */
[----:B-1----:R-:W-:-:S09]  /*1200*/  UISETP.NE.AND UP1, UPT, UR4, 0x1, UPT ;  /* 0x000000010400788c */ /* 0x002fd2000bf25270 */
[----:B--2---:R-:W-:Y:S05]  /*1210*/  BRA.U UP1, `(.L_x_16) ;  /* 0x0000000101407547 */ /* 0x004fea000b800000 */
[----:B------:R-:W1:Y:S08]  /*1220*/  LDC.64 R4, c[0x0][0xb10] ;  /* 0x0002c400ff047b82 */ /* 0x000e700000000a00 */
[----:B------:R-:W2:Y:S08]  /*1230*/  LDC.64 R2, c[0x0][0xb18] ;  /* 0x0002c600ff027b82 */ /* 0x000eb00000000a00 */
[----:B------:R-:W4:Y:S08]  /*1240*/  LDC R6, c[0x0][0xb20] ;  /* 0x0002c800ff067b82 */ /* 0x000f300000000800 */
[----:B------:R-:W3:Y:S01]  /*1250*/  LDC R8, c[0x0][0xb0c] ;  /* 0x0002c300ff087b82 */ /* 0x000ee20000000800 */
[----:B-1----:R-:W-:-:S05]  /*1260*/  IMAD.HI.U32 R4, R21, R4, RZ ;  /* 0x0000000415047227 */ /* 0x002fca00078e00ff */
[----:B------:R-:W-:Y:S01]  /*1270*/  SHF.R.U32.HI R4, RZ, R5, R4 ;  /* 0x00000005ff047219 */ /* 0x000fe20000011604 */
[----:B--2---:R-:W-:Y:S01]  /*1280*/  IMAD.HI.U32 R3, R20, R3, RZ ;  /* 0x0000000314037227 */ /* 0x004fe200078e00ff */
[----:B------:R-:W-:-:S04]  /*1290*/  ISETP.NE.AND P0, PT, R2, 0x1, PT ;  /* 0x000000010200780c */ /* 0x000fc80003f05270 */
[----:B----4-:R-:W-:-:S04]  /*12a0*/  SHF.R.U32.HI R3, RZ, R6, R3 ;  /* 0x00000006ff037219 */ /* 0x010fc80000011603 */
[----:B------:R-:W-:Y:S02]  /*12b0*/  SEL R3, R20, R3, !P0 ;  /* 0x0000000314037207 */ /* 0x000fe40004000000 */
[----:B---3--:R-:W-:-:S04]  /*12c0*/  ISETP.NE.AND P1, PT, R8, 0x1, PT ;  /* 0x000000010800780c */ /* 0x008fc80003f25270 */
[----:B------:R-:W-:-:S05]  /*12d0*/  SEL R4, R21, R4, !P1 ;  /* 0x0000000415047207 */ /* 0x000fca0004800000 */
[----:B------:R-:W-:Y:S02]  /*12e0*/  IMAD.IADD R5, R3, 0x1, -R4 ;  /* 0x0000000103057824 */ /* 0x000fe400078e0a04 */
[----:B------:R-:W-:Y:S02]  /*12f0*/  IMAD.IADD R3, R4, 0x1, -R3 ;  /* 0x0000000104037824 */ /* 0x000fe400078e0a03 */
[----:B------:R-:W-:Y:S02]  /*1300*/  IMAD R21, R5, R8, R21 ;  /* 0x0000000805157224 */ /* 0x000fe400078e0215 */
[----:B------:R-:W-:-:S07]  /*1310*/  IMAD R20, R3, R2, R20 ;  /* 0x0000000203147224 */ /* 0x000fce00078e0214 */
.L_x_16:
[----:B------:R-:W-:Y:S01]  /*1320*/  BAR.SYNC.DEFER_BLOCKING 0x0 ;  /* 0x0000000000007b1d */ /* 0x000fe20000010000 */
[----:B------:R-:W-:Y:S01]  /*1330*/  UISETP.NE.AND UP1, UPT, UR8, 0x2, UPT ;  /* 0x000000020800788c */ /* 0x000fe2000bf25270 */
[----:B------:R-:W-:Y:S02]  /*1340*/  ISETP.NE.OR P5, PT, R0, 0x2, !P5 ;  /* 0x000000020000780c */ /* 0x000fe40006fa5670 */
[----:B------:R-:W-:-:S06]  /*1350*/  LOP3.LUT R2, R103, 0x1f, RZ, 0xc0, !PT ;  /* 0x0000001f67027812 */ /* 0x000fcc00078ec0ff */
[----:B------:R-:W-:Y:S05]  /*1360*/  BRA.U UP1, `(.L_x_17) ;  /* 0x00000011015c7547 */ /* 0x000fea000b800000 */
[----:B------:R-:W1:Y:S01]  /*1370*/  LDCU UR13, c[0x0][0x38c] ;  /* 0x00007180ff0d77ac */ /* 0x000e620008000800 */
[----:B------:R-:W2:Y:S01]  /*1380*/  LDC R9, c[0x0][0x370] ;  /* 0x0000dc00ff097b82 */ /* 0x000ea20000000800 */
[----:B------:R-:W-:Y:S01]  /*1390*/  PLOP3.LUT P1, PT, PT, PT, UP2, 0x80, 0x8 ;  /* 0x000000000008781c */ /* 0x000fe20003f2f028 */
[----:B------:R-:W-:Y:S01]  /*13a0*/  IMAD.MOV.U32 R15, RZ, RZ, 0x1 ;  /* 0x00000001ff0f7424 */ /* 0x000fe200078e00ff */
[----:B------:R-:W-:Y:S01]  /*13b0*/  ISETP.EQ.OR P4, PT, R2, RZ, P5 ;  /* 0x000000ff0200720c */ /* 0x000fe20002f82670 */
[----:B------:R-:W-:Y:S01]  /*13c0*/  IMAD.MOV.U32 R14, RZ, RZ, RZ ;  /* 0x000000ffff0e7224 */ /* 0x000fe200078e00ff */
[----:B------:R-:W-:Y:S02]  /*13d0*/  PLOP3.LUT P1, PT, P1, PT, PT, 0x8, 0x80 ;  /* 0x000000000080781c */ /* 0x000fe40000f2e170 */
[----:B------:R-:W-:Y:S01]  /*13e0*/  CS2R R12, SRZ ;  /* 0x00000000000c7805 */ /* 0x000fe2000001ff00 */
[----:B------:R-:W-:Y:S01]  /*13f0*/  IMAD.MOV.U32 R10, RZ, RZ, 0x1 ;  /* 0x00000001ff0a7424 */ /* 0x000fe200078e00ff */
[----:B------:R-:W4:Y:S01]  /*1400*/  LDC R0, c[0x0][0x374] ;  /* 0x0000dd00ff007b82 */ /* 0x000f220000000800 */
[----:B------:R-:W2:Y:S01]  /*1410*/  LDCU.64 UR22, c[0x0][0x348] ;  /* 0x00006900ff1677ac */ /* 0x000ea20008000a00 */
[----:B------:R-:W-:Y:S01]  /*1420*/  UMOV UR6, URZ ;  /* 0x000000ff00067c82 */ /* 0x000fe20008000000 */
[----:B-1----:R-:W-:-:S04]  /*1430*/  UIADD3 UR5, UPT, UPT, UR13, 0x7f, URZ ;  /* 0x0000007f0d057890 */ /* 0x002fc8000fffe0ff */
[----:B------:R-:W-:-:S04]  /*1440*/  USHF.R.S32.HI UR4, URZ, 0x1f, UR5 ;  /* 0x0000001fff047899 */ /* 0x000fc80008011405 */
[----:B------:R-:W-:-:S04]  /*1450*/  ULEA.HI UR4, UR4, UR5, URZ, 0x7 ;  /* 0x0000000504047291 */ /* 0x000fc8000f8f38ff */
[----:B------:R-:W-:Y:S02]  /*1460*/  USHF.R.S32.HI UR15, URZ, 0x7, UR4 ;  /* 0x00000007ff0f7899 */ /* 0x000fe40008011404 */
[----:B------:R-:W-:Y:S02]  /*1470*/  UIADD3 UR4, UPT, UPT, UR13, -0x1, URZ ;  /* 0xffffffff0d047890 */ /* 0x000fe4000fffe0ff */
[----:B------:R-:W-:Y:S02]  /*1480*/  UISETP.LT.U32.AND UP0, UPT, UR15, 0x4, UPT ;  /* 0x000000040f00788c */ /* 0x000fe4000bf01070 */
[----:B------:R-:W-:Y:S02]  /*1490*/  UISETP.GE.U32.AND UP1, UPT, UR4, -0xff, UPT ;  /* 0xffffff010400788c */ /* 0x000fe4000bf26070 */
[----:B------:R-:W-:Y:S02]  /*14a0*/  USEL UR14, UR15, 0x4, UP0 ;  /* 0x000000040f0e7887 */ /* 0x000fe40008000000 */
[----:B------:R-:W-:-:S02]  /*14b0*/  UIADD3 UR13, UPT, UPT, UR13, 0xfe, URZ ;  /* 0x000000fe0d0d7890 */ /* 0x000fc4000fffe0ff */
[----:B------:R-:W-:Y:S02]  /*14c0*/  UIADD3 UR5, UPT, UPT, UR14, -0x1, URZ ;  /* 0xffffffff0e057890 */ /* 0x000fe4000fffe0ff */
[----:B------:R-:W-:-:S03]  /*14d0*/  UIADD3 UR7, UPT, UPT, UR15, -UR14, URZ ;  /* 0x8000000e0f077290 */ /* 0x000fc6000fffe0ff */
[----:B------:R-:W-:-:S04]  /*14e0*/  @UP1 UIADD3 UR5, UPT, UPT, UR14, URZ, URZ ;  /* 0x000000ff0e051290 */ /* 0x000fc8000fffe0ff */
[----:B--2---:R-:W-:-:S12]  /*14f0*/  UIADD3 UR5, UPT, UPT, UR5, 0x1, URZ ;  /* 0x0000000105057890 */ /* 0x004fd8000fffe0ff */
.L_x_35:
[----:B------:R-:W-:Y:S01]  /*1500*/  UISETP.NE.AND UP0, UPT, UR37, URZ, UPT ;  /* 0x000000ff2500728c */ /* 0x000fe2000bf05270 */
[----:B------:R-:W1:Y:S08]  /*1510*/  S2UR UR37, SR_CgaCtaId ;  /* 0x00000000002579c3 */ /* 0x000e700000008800 */
[----:B------:R-:W-:Y:S05]  /*1520*/  BRA.U UP0, `(.L_x_18) ;  /* 0x0000000100347547 */ /* 0x000fea000b800000 */
[----:B------:R-:W2:Y:S01]  /*1530*/  S2R R2, SR_CgaCtaId ;  /* 0x0000000000027919 */ /* 0x000ea20000008800 */
[----:B------:R-:W-:-:S04]  /*1540*/  MOV R3, 0x400 ;  /* 0x0000040000037802 */ /* 0x000fc80000000f00 */
[----:B--2---:R-:W-:Y:S02]  /*1550*/  LEA R3, R2, R3, 0x18 ;  /* 0x0000000302037211 */ /* 0x004fe400078ec0ff */
[----:B------:R-:W-:-:S03]  /*1560*/  SHF.L.U32 R2, R10, 0x1f, RZ ;  /* 0x0000001f0a027819 */ /* 0x000fc600000006ff */
[----:B------:R-:W-:-:S04]  /*1570*/  IMAD R3, R12, 0x8, R3 ;  /* 0x000000080c037824 */ /* 0x000fc800078e0203 */
[----:B------:R-:W2:Y:S02]  /*1580*/  SYNCS.PHASECHK.TRANS64.TRYWAIT P0, [R3+URZ+0xe0], R2 ;  /* 0x0000e002030075a7 */ /* 0x000ea400080011ff */
[----:B--2---:R-:W-:Y:S05]  /*1590*/  @!P0 BRA `(.L_x_19) ;  /* 0x0000005c00208947 */ /* 0x004fea0003800000 */
.L_x_105:
[----:B------:R-:W-:Y:S01]  /*15a0*/  VIADD R12, R12, 0x1 ;  /* 0x000000010c0c7836 */ /* 0x000fe20000000000 */
[----:B------:R2:W-:Y:S04]  /*15b0*/  SYNCS.ARRIVE.TRANS64.A1T0 RZ, [R3+URZ+0xd0], RZ ;  /* 0x0000d0ff03ff79a7 */ /* 0x0005e800081000ff */
[----:B------:R-:W-:-:S04]  /*15c0*/  ISETP.NE.AND P0, PT, R12, 0x2, PT ;  /* 0x000000020c00780c */ /* 0x000fc80003f05270 */
[----:B------:R-:W-:Y:S02]  /*15d0*/  SEL R12, R12, RZ, P0 ;  /* 0x000000ff0c0c7207 */ /* 0x000fe40000000000 */
[----:B--2---:R-:W-:-:S04]  /*15e0*/  SEL R3, RZ, 0x1, P0 ;  /* 0x00000001ff037807 */ /* 0x004fc80000000000 */
[----:B------:R-:W-:-:S07]  /*15f0*/  LOP3.LUT R10, R10, R3, RZ, 0x3c, !PT ;  /* 0x000000030a0a7212 */ /* 0x000fce00078e3cff */
.L_x_18:
[----:B------:R-:W-:Y:S01]  /*1600*/  UMOV UR4, 0x400 ;  /* 0x0000040000047882 */ /* 0x000fe20000000000 */
[----:B------:R-:W-:Y:S01]  /*1610*/  SHF.L.U32 R2, R15, 0x1f, RZ ;  /* 0x0000001f0f027819 */ /* 0x000fe200000006ff */
[----:B-1----:R-:W-:Y:S01]  /*1620*/  ULEA UR4, UR37, UR4, 0x18 ;  /* 0x0000000425047291 */ /* 0x002fe2000f8ec0ff */
[----:B------:R-:W-:Y:S01]  /*1630*/  R2UR UR35, R21 ;  /* 0x00000000152372ca */ /* 0x000fe200000e0000 */
[----:B------:R-:W-:Y:S01]  /*1640*/  UISETP.GE.U32.AND UP0, UPT, UR13, 0xff, UPT ;  /* 0x000000ff0d00788c */ /* 0x000fe2000bf06070 */
[----:B------:R-:W-:Y:S01]  /*1650*/  R2UR UR11, R20 ;  /* 0x00000000140b72ca */ /* 0x000fe200000e0000 */
[----:B------:R-:W-:Y:S01]  /*1660*/  ULEA UR8, UR6, UR4, 0x3 ;  /* 0x0000000406087291 */ /* 0x000fe2000f8e18ff */
[----:B------:R-:W-:-:S08]  /*1670*/  UMOV UR24, URZ ;  /* 0x000000ff00187c82 */ /* 0x000fd00008000000 */
[----:B------:R1:W2:Y:S01]  /*1680*/  SYNCS.PHASECHK.TRANS64.TRYWAIT P0, [UR8+0x20], R2 ;  /* 0x00002002ff0075a7 */ /* 0x0002a20008001108 */
[----:B------:R-:W-:Y:S02]  /*1690*/  USHF.L.U32 UR35, UR35, 0x6, URZ ;  /* 0x0000000623237899 */ /* 0x000fe400080006ff */
[----:B------:R-:W-:Y:S01]  /*16a0*/  USHF.L.U32 UR11, UR11, 0x7, URZ ;  /* 0x000000070b0b7899 */ /* 0x000fe200080006ff */
[----:B------:R-:W-:Y:S11]  /*16b0*/  BRA.U !UP0, `(.L_x_20) ;  /* 0x0000000108a87547 */ /* 0x000ff6000b800000 */
[----:B------:R-:W-:Y:S01]  /*16c0*/  UMOV UR16, URZ ;  /* 0x000000ff00107c82 */ /* 0x000fe20008000000 */
[----:B------:R-:W-:-:S05]  /*16d0*/  UMOV UR17, UR6 ;  /* 0x0000000600117c82 */ /* 0x000fca0008000000 */
.L_x_25:
[----:B-1----:R-:W-:Y:S01]  /*16e0*/  ULEA UR33, UR17, UR4, 0x3 ;  /* 0x0000000411217291 */ /* 0x002fe2000f8e18ff */
[----:B--2---:R-:W-:Y:S01]  /*16f0*/  @!P5 MOV R3, 0x6000 ;  /* 0x000060000003d802 */ /* 0x004fe20000000f00 */
[----:B--2---:R-:W-:Y:S10]  /*1700*/  @P0 BRA `(.L_x_21) ;  /* 0x00000000000c0947 */ /* 0x004ff40003800000 */
[----:B------:R-:W-:-:S04]  /*1710*/  SHF.L.U32 R5, R15, 0x1f, RZ ;  /* 0x0000001f0f057819 */ /* 0x000fc800000006ff */
[----:B------:R-:W2:Y:S02]  /*1720*/  SYNCS.PHASECHK.TRANS64.TRYWAIT P0, [UR33+0x20], R5 ;  /* 0x00002005ff0075a7 */ /* 0x000ea40008001121 */
[----:B--2---:R-:W-:Y:S05]  /*1730*/  @!P0 BRA `(.L_x_22) ;  /* 0x0000005800cc8947 */ /* 0x004fea0003800000 */
.L_x_21:
[----:B------:R2:W-:Y:S01]  /*1740*/  @!P5 SYNCS.ARRIVE.TRANS64 RZ, [UR33], R3 ;  /* 0x00000003ffffd9a7 */ /* 0x0005e20008000021 */
[----:B------:R-:W-:Y:S04]  /*1750*/  BSSY.RECONVERGENT B0, `(.L_x_23) ;  /* 0x0000003000007945 */ /* 0x000fe80003800200 */
[----:B------:R-:W-:Y:S05]  /*1760*/  @P4 BRA `(.L_x_24) ;  /* 0x0000000000044947 */ /* 0x000fea0003800000 */
[----:B------:R-:W-:Y:S05]  /*1770*/  BPT.TRAP 0x1 ;  /* 0x000000040000795c */ /* 0x000fea0000300000 */
.L_x_24:
[----:B------:R-:W-:Y:S05]  /*1780*/  BSYNC.RECONVERGENT B0 ;  /* 0x0000000000007941 */ /* 0x000fea0003800200 */
.L_x_23:
[----:B------:R-:W-:Y:S02]  /*1790*/  UIADD3 UR6, UPT, UPT, UR17, 0x1, URZ ;  /* 0x0000000111067890 */ /* 0x000fe4000fffe0ff */
[----:B------:R-:W-:Y:S02]  /*17a0*/  ULEA UR32, UR17, UR4, 0xd ;  /* 0x0000000411207291 */ /* 0x000fe4000f8e68ff */
[----:B------:R-:W-:Y:S02]  /*17b0*/  UISETP.NE.AND UP0, UPT, UR6, 0x4, UPT ;  /* 0x000000040600788c */ /* 0x000fe4000bf05270 */
[----:B------:R-:W-:Y:S02]  /*17c0*/  UIADD3 UR26, UP1, UPT, UR22, 0x80, URZ ;  /* 0x00000080161a7890 */ /* 0x000fe4000ff3e0ff */
[----:B------:R-:W-:Y:S02]  /*17d0*/  USEL UR9, URZ, 0x1, UP0 ;  /* 0x00000001ff097887 */ /* 0x000fe40008000000 */
[----:B------:R-:W-:-:S02]  /*17e0*/  USEL UR6, UR6, URZ, UP0 ;  /* 0x000000ff06067287 */ /* 0x000fc40008000000 */
[----:B------:R-:W-:Y:S02]  /*17f0*/  UIADD3 UR20, UP0, UPT, UR22, 0x180, URZ ;  /* 0x0000018016147890 */ /* 0x000fe4000ff1e0ff */
[----:B------:R-:W-:Y:S01]  /*1800*/  ULEA UR8, UR6, UR4, 0x3 ;  /* 0x0000000406087291 */ /* 0x000fe2000f8e18ff */
[----:B------:R-:W-:Y:S01]  /*1810*/  LOP3.LUT R15, R15, UR9, RZ, 0x3c, !PT ;  /* 0x000000090f0f7c12 */ /* 0x000fe2000f8e3cff */
[----:B------:R-:W-:Y:S02]  /*1820*/  USHF.L.U32 UR34, UR16, 0x7, URZ ;  /* 0x0000000710227899 */ /* 0x000fe400080006ff */
[----:B------:R-:W-:Y:S01]  /*1830*/  UIADD3.X UR27, UPT, UPT, URZ, UR23, URZ, UP1, !UPT ;  /* 0x00000017ff1b7290 */ /* 0x000fe20008ffe4ff */
[----:B-1----:R-:W-:Y:S01]  /*1840*/  SHF.L.U32 R2, R15, 0x1f, RZ ;  /* 0x0000001f0f027819 */ /* 0x002fe200000006ff */
[----:B------:R-:W-:Y:S02]  /*1850*/  UIADD3 UR32, UPT, UPT, UR32, 0x4400, URZ ;  /* 0x0000440020207890 */ /* 0x000fe4000fffe0ff */
[----:B------:R-:W-:Y:S01]  /*1860*/  UIADD3.X UR21, UPT, UPT, URZ, UR23, URZ, UP0, !UPT ;  /* 0x00000017ff157290 */ /* 0x000fe200087fe4ff */
[----:B------:R1:W1:Y:S01]  /*1870*/  SYNCS.PHASECHK.TRANS64.TRYWAIT P0, [UR8+0x20], R2 ;  /* 0x00002002ff0075a7 */ /* 0x0002620008001108 */
[----:B------:R-:W-:Y:S01]  /*1880*/  ULEA UR8, UR17, UR4, 0xe ;  /* 0x0000000411087291 */ /* 0x000fe2000f8e70ff */
[----:B------:R-:W-:Y:S01]  /*1890*/  UMOV UR18, 0x0 ;  /* 0x0000000000127882 */ /* 0x000fe20000000000 */
[----:B------:R-:W-:-:S02]  /*18a0*/  UMOV UR19, 0x10000000 ;  /* 0x1000000000137882 */ /* 0x000fc40000000000 */
[----:B------:R-:W-:Y:S01]  /*18b0*/  UIADD3 UR8, UPT, UPT, UR8, 0xc400, URZ ;  /* 0x0000c40008087890 */ /* 0x000fe2000fffe0ff */
[----:B------:R1:W-:Y:S01]  /*18c0*/  UTMALDG.3D [UR32], [UR26], desc[UR18] ;  /* 0x000012201a0075b4 */ /* 0x0003e20008011000 */
[----:B------:R-:W-:Y:S01]  /*18d0*/  UMOV UR12, UR36 ;  /* 0x00000024000c7c82 */ /* 0x000fe20008000000 */
[----:B------:R-:W-:Y:S01]  /*18e0*/  UMOV UR9, UR33 ;  /* 0x0000002100097c82 */ /* 0x000fe20008000000 */
[----:B------:R-:W-:Y:S01]  /*18f0*/  UMOV UR10, UR34 ;  /* 0x00000022000a7c82 */ /* 0x000fe20008000000 */
[----:B------:R-:W-:Y:S01]  /*1900*/  UIADD3 UR16, UPT, UPT, UR16, 0x1, URZ ;  /* 0x0000000110107890 */ /* 0x000fe2000fffe0ff */
[----:B------:R-:W-:Y:S01]  /*1910*/  UMOV UR24, UR5 ;  /* 0x0000000500187c82 */ /* 0x000fe20008000000 */
[----:B------:R-:W-:Y:S02]  /*1920*/  UMOV UR17, UR6 ;  /* 0x0000000600117c82 */ /* 0x000fe40008000000 */
[----:B------:R1:W-:Y:S01]  /*1930*/  UTMALDG.3D [UR8], [UR20], desc[UR18] ;  /* 0x00001208140075b4 */ /* 0x0003e20008011000 */
[----:B------:R-:W-:-:S09]  /*1940*/  UISETP.NE.AND UP0, UPT, UR16, UR5, UPT ;  /* 0x000000051000728c */ /* 0x000fd2000bf05270 */
[----:B------:R-:W-:Y:S05]  /*1950*/  BRA.U UP0, `(.L_x_25) ;  /* 0xfffffffd00607547 */ /* 0x000fea000b83ffff */
.L_x_20:
[----:B-1----:R-:W-:Y:S01]  /*1960*/  ULEA UR8, UR6, UR4, 0x3 ;  /* 0x0000000406087291 */ /* 0x002fe2000f8e18ff */
[----:B------:R-:W-:Y:S01]  /*1970*/  SHF.L.U32 R2, R15, 0x1f, RZ ;  /* 0x0000001f0f027819 */ /* 0x000fe200000006ff */
[----:B------:R-:W-:Y:S01]  /*1980*/  @!P1 SYNCS.ARRIVE.TRANS64.A1T0 RZ, [UR4+0x68], RZ ;  /* 0x000068ffffff99a7 */ /* 0x000fe20008100004 */
[----:B------:R-:W-:-:S06]  /*1990*/  UISETP.GT.AND UP0, UPT, UR15, UR14, UPT ;  /* 0x0000000e0f00728c */ /* 0x000fcc000bf04270 */
[----:B--2---:R1:W2:Y:S03]  /*19a0*/  SYNCS.PHASECHK.TRANS64.TRYWAIT P0, [UR8+0x20], R2 ;  /* 0x00002002ff0075a7 */ /* 0x0042a60008001108 */
[----:B------:R-:W-:Y:S05]  /*19b0*/  BRA.U !UP0, `(.L_x_26) ;  /* 0x0000000108ac7547 */ /* 0x000fea000b800000 */
[----:B------:R-:W-:Y:S01]  /*19c0*/  UIADD3 UR21, UPT, UPT, UR7, UR24, URZ ;  /* 0x0000001807157290 */ /* 0x000fe2000fffe0ff */
[----:B------:R-:W-:-:S11]  /*19d0*/  UMOV UR25, UR6 ;  /* 0x0000000600197c82 */ /* 0x000fd60008000000 */
.L_x_31:
[----:B-1----:R-:W-:Y:S01]  /*19e0*/  ULEA UR17, UR25, UR4, 0x3 ;  /* 0x0000000419117291 */ /* 0x002fe2000f8e18ff */
[----:B--2---:R-:W-:Y:S01]  /*19f0*/  @!P5 MOV R3, 0x6000 ;  /* 0x000060000003d802 */ /* 0x004fe20000000f00 */
[----:B--2---:R-:W-:Y:S10]  /*1a00*/  @P0 BRA `(.L_x_27) ;  /* 0x00000000000c0947 */ /* 0x004ff40003800000 */
[----:B------:R-:W-:-:S04]  /*1a10*/  SHF.L.U32 R5, R15, 0x1f, RZ ;  /* 0x0000001f0f057819 */ /* 0x000fc800000006ff */
[----:B------:R-:W2:Y:S02]  /*1a20*/  SYNCS.PHASECHK.TRANS64.TRYWAIT P0, [UR17+0x20], R5 ;  /* 0x00002005ff0075a7 */ /* 0x000ea40008001111 */
[----:B--2---:R-:W-:Y:S05]  /*1a30*/  @!P0 BRA `(.L_x_28) ;  /* 0x0000005800248947 */ /* 0x004fea0003800000 */
.L_x_27:
[----:B------:R2:W-:Y:S01]  /*1a40*/  @!P5 SYNCS.ARRIVE.TRANS64 RZ, [UR17], R3 ;  /* 0x00000003ffffd9a7 */ /* 0x0005e20008000011 */
[----:B------:R-:W-:Y:S04]  /*1a50*/  BSSY.RECONVERGENT B0, `(.L_x_29) ;  /* 0x0000003000007945 */ /* 0x000fe80003800200 */
[----:B------:R-:W-:Y:S05]  /*1a60*/  @P4 BRA `(.L_x_30) ;  /* 0x0000000000044947 */ /* 0x000fea0003800000 */
[----:B------:R-:W-:Y:S05]  /*1a70*/  BPT.TRAP 0x1 ;  /* 0x000000040000795c */ /* 0x000fea0000300000 */
.L_x_30:
[----:B------:R-:W-:Y:S05]  /*1a80*/  BSYNC.RECONVERGENT B0 ;  /* 0x0000000000007941 */ /* 0x000fea0003800200 */
.L_x_29:
        /* <DEDUP_REMOVED lines=10> */
[----:B------:R-:W-:Y:S01]  /*1b30*/  UIADD3 UR16, UPT, UPT, UR16, 0x4400, URZ ;  /* 0x0000440010107890 */ /* 0x000fe2000fffe0ff */
[----:B-1----:R-:W-:Y:S01]  /*1b40*/  SHF.L.U32 R2, R15, 0x1f, RZ ;  /* 0x0000001f0f027819 */ /* 0x002fe200000006ff */
[----:B------:R-:W-:Y:S02]  /*1b50*/  UIADD3.X UR31, UPT, UPT, URZ, UR23, URZ, UP1, !UPT ;  /* 0x00000017ff1f7290 */ /* 0x000fe40008ffe4ff */
[----:B------:R-:W-:Y:S01]  /*1b60*/  UIADD3.X UR29, UPT, UPT, URZ, UR23, URZ, UP0, !UPT ;  /* 0x00000017ff1d7290 */ /* 0x000fe200087fe4ff */
[----:B------:R1:W1:Y:S01]  /*1b70*/  SYNCS.PHASECHK.TRANS64.TRYWAIT P0, [UR8+0x20], R2 ;  /* 0x00002002ff0075a7 */ /* 0x0002620008001108 */
[----:B------:R-:W-:Y:S01]  /*1b80*/  ULEA UR8, UR25, UR4, 0xe ;  /* 0x0000000419087291 */ /* 0x000fe2000f8e70ff */
[----:B------:R-:W-:Y:S01]  /*1b90*/  UMOV UR26, 0x0 ;  /* 0x00000000001a7882 */ /* 0x000fe20000000000 */
[----:B------:R-:W-:-:S02]  /*1ba0*/  UMOV UR27, 0x10000000 ;  /* 0x10000000001b7882 */ /* 0x000fc40000000000 */
[----:B------:R-:W-:Y:S01]  /*1bb0*/  UIADD3 UR8, UPT, UPT, UR8, 0xc400, URZ ;  /* 0x0000c40008087890 */ /* 0x000fe2000fffe0ff */
[----:B------:R-:W-:Y:S01]  /*1bc0*/  UMOV UR19, UR35 ;  /* 0x0000002300137c82 */ /* 0x000fe20008000000 */
[----:B------:R-:W-:Y:S01]  /*1bd0*/  UMOV UR20, UR36 ;  /* 0x0000002400147c82 */ /* 0x000fe20008000000 */
[----:B------:R-:W-:Y:S01]  /*1be0*/  UMOV UR12, UR36 ;  /* 0x00000024000c7c82 */ /* 0x000fe20008000000 */
[----:B------:R-:W-:Y:S01]  /*1bf0*/  UMOV UR9, UR17 ;  /* 0x0000001100097c82 */ /* 0x000fe20008000000 */
[----:B------:R-:W-:Y:S01]  /*1c00*/  UMOV UR10, UR18 ;  /* 0x00000012000a7c82 */ /* 0x000fe20008000000 */
[----:B------:R1:W-:Y:S01]  /*1c10*/  UTMALDG.3D [UR16], [UR30], desc[UR26] ;  /* 0x00001a101e0075b4 */ /* 0x0003e20008011000 */
[----:B------:R-:W-:Y:S01]  /*1c20*/  UIADD3 UR24, UPT, UPT, UR24, 0x1, URZ ;  /* 0x0000000118187890 */ /* 0x000fe2000fffe0ff */
[----:B------:R-:W-:-:S03]  /*1c30*/  UMOV UR25, UR6 ;  /* 0x0000000600197c82 */ /* 0x000fc60008000000 */
[----:B------:R-:W-:Y:S01]  /*1c40*/  UISETP.NE.AND UP0, UPT, UR24, UR21, UPT ;  /* 0x000000151800728c */ /* 0x000fe2000bf05270 */
[----:B------:R1:W-:Y:S08]  /*1c50*/  UTMALDG.3D [UR8], [UR28], desc[UR26] ;  /* 0x00001a081c0075b4 */ /* 0x0003f00008011000 */
[----:B------:R-:W-:Y:S05]  /*1c60*/  BRA.U UP0, `(.L_x_31) ;  /* 0xfffffffd005c7547 */ /* 0x000fea000b83ffff */
.L_x_26:
[C---:B-1----:R-:W-:Y:S01]  /*1c70*/  LEA R2, R14.reuse, UR4, 0x3 ;  /* 0x000000040e027c11 */ /* 0x042fe2000f8e18ff */
[----:B------:R-:W-:Y:S01]  /*1c80*/  NOP ;  /* 0x0000000000007918 */ /* 0x000fe20000000000 */
[----:B--2---:R-:W-:Y:S02]  /*1c90*/  SHF.L.U32 R3, R13, 0x1f, RZ ;  /* 0x0000001f0d037819 */ /* 0x004fe400000006ff */
[----:B------:R-:W-:Y:S02]  /*1ca0*/  LEA R4, R14, UR4, 0x4 ;  /* 0x000000040e047c11 */ /* 0x000fe4000f8e20ff */
[----:B------:R-:W1:Y:S02]  /*1cb0*/  SYNCS.PHASECHK.TRANS64.TRYWAIT P0, [R2+URZ+0x70], R3 ;  /* 0x00007003020075a7 */ /* 0x000e6400080011ff */
[----:B-1----:R-:W-:Y:S05]  /*1cc0*/  @!P0 BRA `(.L_x_32) ;  /* 0x0000005400988947 */ /* 0x002fea0003800000 */
.L_x_108:
[----:B------:R-:W2:Y:S01]  /*1cd0*/  LDS.128 R4, [R4+0x100] ;  /* 0x0001000004047984 */ /* 0x000ea20000000c00 */
[----:B---3--:R-:W-:Y:S01]  /*1ce0*/  ISETP.GE.AND P0, PT, R40, 0x1, PT ;  /* 0x000000012800780c */ /* 0x008fe20003f06270 */
[----:B-1----:R-:W-:Y:S01]  /*1cf0*/  VIADD R2, R2, 0x80 ;  /* 0x0000008002027836 */ /* 0x002fe20000000000 */
[----:B------:R-:W-:Y:S01]  /*1d00*/  @!PT LDS RZ, [RZ] ;  /* 0x00000000fffff984 */ /* 0x000fe20000000800 */
[----:B------:R-:W-:Y:S01]  /*1d10*/  @!PT LDS RZ, [RZ] ;  /* 0x00000000fffff984 */ /* 0x000fe20000000800 */
[----:B------:R-:W-:Y:S01]  /*1d20*/  @!PT LDS RZ, [RZ] ;  /* 0x00000000fffff984 */ /* 0x000fe20000000800 */
[----:B------:R-:W-:Y:S01]  /*1d30*/  @!PT LDS RZ, [RZ] ;  /* 0x00000000fffff984 */ /* 0x000fe20000000800 */
[----:B------:R1:W-:Y:S06]  /*1d40*/  MEMBAR.ALL.CTA ;  /* 0x0000000000007992 */ /* 0x0003ec0000008000 */
[----:B-1----:R-:W1:Y:S01]  /*1d50*/  FENCE.VIEW.ASYNC.S ;  /* 0x00000000000073c6 */ /* 0x002e620000000000 */
[----:B------:R-:W-:-:S04]  /*1d60*/  PRMT R2, RZ, 0x654, R2 ;  /* 0x00000654ff027816 */ /* 0x000fc80000000002 */
[----:B-1----:R1:W-:Y:S01]  /*1d70*/  SYNCS.ARRIVE.TRANS64.RED.A1T0 RZ, [R2+URZ], RZ ;  /* 0x000000ff02ff79a7 */ /* 0x0023e200081004ff */
[----:B--2---:R-:W-:-:S13]  /*1d80*/  LOP3.LUT P2, RZ, R6, 0x1, RZ, 0xc0, !PT ;  /* 0x0000000106ff7812 */ /* 0x004fda000784c0ff */
[----:B------:R-:W-:Y:S01]  /*1d90*/  @P2 SHF.R.U32.HI R3, RZ, 0x10, R5 ;  /* 0x00000010ff032819 */ /* 0x000fe20000011605 */
[----:B------:R-:W-:Y:S01]  /*1da0*/  VOTEU.ANY UP0, P2 ;  /* 0x0000000000ff7886 */ /* 0x000fe20001000100 */
[----:B------:R-:W-:Y:S02]  /*1db0*/  @P2 MOV R11, R4 ;  /* 0x00000004000b2202 */ /* 0x000fe40000000f00 */
[----:B------:R-:W-:Y:S02]  /*1dc0*/  @P2 R2UR.BROADCAST UR8, R3 ;  /* 0x00000000030822ca */ /* 0x000fe400008e0000 */
[----:B------:R-:W-:-:S11]  /*1dd0*/  @P2 LOP3.LUT R8, R5, 0xffff, RZ, 0xc0, !PT ;  /* 0x0000ffff05082812 */ /* 0x000fd600078ec0ff */
[----:B------:R-:W-:Y:S01]  /*1de0*/  @UP0 UMOV UR36, UR8 ;  /* 0x0000000800240c82 */ /* 0x000fe20008000000 */
[----:B-1----:R-:W-:Y:S05]  /*1df0*/  @!P0 BRA `(.L_x_33) ;  /* 0x0000000000b88947 */ /* 0x002fea0003800000 */
[----:B------:R-:W4:Y:S01]  /*1e00*/  LDC.64 R4, c[0x0][0xb18] ;  /* 0x0002c600ff047b82 */ /* 0x000f220000000a00 */
[----:B------:R-:W-:-:S07]  /*1e10*/  ISETP.NE.AND P3, PT, R40, 0x1, PT ;  /* 0x000000012800780c */ /* 0x000fce0003f65270 */
[----:B------:R-:W1:Y:S08]  /*1e20*/  LDC.64 R6, c[0x0][0xb10] ;  /* 0x0002c400ff067b82 */ /* 0x000e700000000a00 */
[----:B------:R-:W2:Y:S08]  /*1e30*/  LDC R16, c[0x0][0xb20] ;  /* 0x0002c800ff107b82 */ /* 0x000eb00000000800 */
[----:B------:R-:W3:Y:S01]  /*1e40*/  LDC R18, c[0x0][0xb0c] ;  /* 0x0002c300ff127b82 */ /* 0x000ee20000000800 */
[----:B----4-:R-:W-:Y:S01]  /*1e50*/  IMAD.HI.U32 R17, R0, R5, RZ ;  /* 0x0000000500117227 */ /* 0x010fe200078e00ff */
[----:B------:R-:W-:-:S03]  /*1e60*/  ISETP.NE.AND P0, PT, R4, 0x1, PT ;  /* 0x000000010400780c */ /* 0x000fc60003f05270 */
[----:B------:R-:W-:-:S03]  /*1e70*/  IMAD.HI.U32 R5, R8, R5, RZ ;  /* 0x0000000508057227 */ /* 0x000fc600078e00ff */
[----:B------:R-:W4:Y:S01]  /*1e80*/  LDC.64 R2, c[0x0][0xb28] ;  /* 0x0002ca00ff027b82 */ /* 0x000f220000000a00 */
[----:B-1----:R-:W-:-:S04]  /*1e90*/  IMAD.HI.U32 R20, R9, R6, RZ ;  /* 0x0000000609147227 */ /* 0x002fc800078e00ff */
[----:B------:R-:W-:Y:S01]  /*1ea0*/  IMAD.HI.U32 R22, R11, R6, RZ ;  /* 0x000000060b167227 */ /* 0x000fe200078e00ff */
[----:B------:R-:W-:Y:S02]  /*1eb0*/  SHF.R.U32.HI R20, RZ, R7, R20 ;  /* 0x00000007ff147219 */ /* 0x000fe40000011614 */
[-C--:B--2---:R-:W-:Y:S02]  /*1ec0*/  SHF.R.U32.HI R17, RZ, R16.reuse, R17 ;  /* 0x00000010ff117219 */ /* 0x084fe40000011611 */
[----:B------:R-:W-:Y:S02]  /*1ed0*/  SHF.R.U32.HI R5, RZ, R16, R5 ;  /* 0x00000010ff057219 */ /* 0x000fe40000011605 */
[----:B------:R-:W-:Y:S02]  /*1ee0*/  SEL R17, R0, R17, !P0 ;  /* 0x0000001100117207 */ /* 0x000fe40004000000 */
[----:B------:R-:W-:Y:S02]  /*1ef0*/  SHF.R.U32.HI R22, RZ, R7, R22 ;  /* 0x00000007ff167219 */ /* 0x000fe40000011616 */
[----:B---3--:R-:W-:-:S02]  /*1f00*/  ISETP.NE.AND P1, PT, R18, 0x1, PT ;  /* 0x000000011200780c */ /* 0x008fc40003f25270 */
[----:B------:R-:W-:Y:S02]  /*1f10*/  SEL R5, R8, R5, !P0 ;  /* 0x0000000508057207 */ /* 0x000fe40004000000 */
[----:B------:R-:W-:Y:S02]  /*1f20*/  SEL R19, R9, R20, !P1 ;  /* 0x0000001409137207 */ /* 0x000fe40004800000 */
[----:B------:R-:W-:Y:S01]  /*1f30*/  SEL R7, R11, R22, !P1 ;  /* 0x000000160b077207 */ /* 0x000fe20004800000 */
[----:B----4-:R-:W-:-:S04]  /*1f40*/  IMAD.HI.U32 R20, R17, R2, RZ ;  /* 0x0000000211147227 */ /* 0x010fc800078e00ff */
[----:B------:R-:W-:Y:S01]  /*1f50*/  IMAD.HI.U32 R6, R19, R2, RZ ;  /* 0x0000000213067227 */ /* 0x000fe200078e00ff */
[----:B------:R-:W-:-:S04]  /*1f60*/  @P3 SHF.R.U32.HI R17, RZ, R3, R20 ;  /* 0x00000003ff113219 */ /* 0x000fc80000011614 */
[----:B------:R-:W-:Y:S01]  /*1f70*/  @P3 SHF.R.U32.HI R19, RZ, R3, R6 ;  /* 0x00000003ff133219 */ /* 0x000fe20000011606 */
[----:B------:R-:W-:-:S04]  /*1f80*/  IMAD R17, R40, R17, RZ ;  /* 0x0000001128117224 */ /* 0x000fc800078e02ff */
[----:B------:R-:W-:Y:S01]  /*1f90*/  IMAD R6, R40, R19, RZ ;  /* 0x0000001328067224 */ /* 0x000fe200078e02ff */
[C---:B------:R-:W-:Y:S02]  /*1fa0*/  ISETP.GE.AND P0, PT, R5.reuse, R17, PT ;  /* 0x000000110500720c */ /* 0x040fe40003f06270 */
[----:B------:R-:W-:Y:S02]  /*1fb0*/  IADD3 R17, PT, PT, -R5, RZ, RZ ;  /* 0x000000ff05117210 */ /* 0x000fe40007ffe1ff */
[----:B------:R-:W-:Y:S01]  /*1fc0*/  ISETP.GE.OR P0, PT, R7, R6, P0 ;  /* 0x000000060700720c */ /* 0x000fe20000706670 */
[----:B------:R-:W-:-:S04]  /*1fd0*/  IMAD.HI.U32 R6, R5, R2, RZ ;  /* 0x0000000205067227 */ /* 0x000fc800078e00ff */
[----:B------:R-:W-:Y:S01]  /*1fe0*/  IMAD R8, R4, R17, R8 ;  /* 0x0000001104087224 */ /* 0x000fe200078e0208 */
[----:B------:R-:W-:-:S04]  /*1ff0*/  SHF.R.U32.HI R6, RZ, R3, R6 ;  /* 0x00000003ff067219 */ /* 0x000fc80000011606 */
[----:B------:R-:W-:-:S03]  /*2000*/  SEL R6, R5, R6, !P3 ;  /* 0x0000000605067207 */ /* 0x000fc60005800000 */
[----:B------:R-:W-:-:S04]  /*2010*/  @!P0 IMAD.HI.U32 R16, R7, R2, RZ ;  /* 0x0000000207108227 */ /* 0x000fc800078e00ff */
[----:B------:R-:W-:Y:S01]  /*2020*/  IMAD.MOV R2, RZ, RZ, -R6 ;  /* 0x000000ffff027224 */ /* 0x000fe200078e0a06 */
[----:B------:R-:W-:-:S03]  /*2030*/  @!P0 SHF.R.U32.HI R16, RZ, R3, R16 ;  /* 0x00000003ff108219 */ /* 0x000fc60000011610 */
[----:B------:R-:W-:Y:S01]  /*2040*/  IMAD R2, R40, R2, R5 ;  /* 0x0000000228027224 */ /* 0x000fe200078e0205 */
        /* <DEDUP_REMOVED lines=9> */
.L_x_33:
[----:B------:R-:W1:Y:S02]  /*20e0*/  LDCU UR8, c[0x0][0xb30] ;  /* 0x00016600ff0877ac */ /* 0x000e640008000800 */
[----:B-1----:R-:W-:-:S09]  /*20f0*/  UISETP.NE.AND UP0, UPT, UR8, 0x1, UPT ;  /* 0x000000010800788c */ /* 0x002fd2000bf05270 */
[----:B------:R-:W-:Y:S05]  /*2100*/  BRA.U UP0, `(.L_x_34) ;  /* 0x0000000100407547 */ /* 0x000fea000b800000 */
[----:B------:R-:W1:Y:S08]  /*2110*/  LDC.64 R4, c[0x0][0xb10] ;  /* 0x0002c400ff047b82 */ /* 0x000e700000000a00 */
[----:B------:R-:W2:Y:S08]  /*2120*/  LDC.64 R2, c[0x0][0xb18] ;  /* 0x0002c600ff027b82 */ /* 0x000eb00000000a00 */
[----:B------:R-:W3:Y:S08]  /*2130*/  LDC R6, c[0x0][0xb20] ;  /* 0x0002c800ff067b82 */ /* 0x000ef00000000800 */
[----:B------:R-:W4:Y:S01]  /*2140*/  LDC R16, c[0x0][0xb0c] ;  /* 0x0002c300ff107b82 */ /* 0x000f220000000800 */
[----:B-1----:R-:W-:-:S05]  /*2150*/  IMAD.HI.U32 R4, R11, R4, RZ ;  /* 0x000000040b047227 */ /* 0x002fca00078e00ff */
[----:B------:R-:W-:Y:S01]  /*2160*/  SHF.R.U32.HI R4, RZ, R5, R4 ;  /* 0x00000005ff047219 */ /* 0x000fe20000011604 */
[----:B--2---:R-:W-:Y:S01]  /*2170*/  IMAD.HI.U32 R3, R8, R3, RZ ;  /* 0x0000000308037227 */ /* 0x004fe200078e00ff */
[----:B------:R-:W-:-:S04]  /*2180*/  ISETP.NE.AND P0, PT, R2, 0x1, PT ;  /* 0x000000010200780c */ /* 0x000fc80003f05270 */
[----:B---3--:R-:W-:-:S04]  /*2190*/  SHF.R.U32.HI R3, RZ, R6, R3 ;  /* 0x00000006ff037219 */ /* 0x008fc80000011603 */
[----:B------:R-:W-:Y:S02]  /*21a0*/  SEL R3, R8, R3, !P0 ;  /* 0x0000000308037207 */ /* 0x000fe40004000000 */
[----:B----4-:R-:W-:-:S04]  /*21b0*/  ISETP.NE.AND P1, PT, R16, 0x1, PT ;  /* 0x000000011000780c */ /* 0x010fc80003f25270 */
[----:B------:R-:W-:-:S05]  /*21c0*/  SEL R4, R11, R4, !P1 ;  /* 0x000000040b047207 */ /* 0x000fca0004800000 */
[----:B------:R-:W-:Y:S02]  /*21d0*/  IMAD.IADD R5, R3, 0x1, -R4 ;  /* 0x0000000103057824 */ /* 0x000fe400078e0a04 */
[----:B------:R-:W-:Y:S02]  /*21e0*/  IMAD.IADD R3, R4, 0x1, -R3 ;  /* 0x0000000104037824 */ /* 0x000fe400078e0a03 */
[----:B------:R-:W-:Y:S02]  /*21f0*/  IMAD R11, R5, R16, R11 ;  /* 0x00000010050b7224 */ /* 0x000fe400078e020b */
[----:B------:R-:W-:-:S07]  /*2200*/  IMAD R8, R3, R2, R8 ;  /* 0x0000000203087224 */ /* 0x000fce00078e0208 */
.L_x_34:
[----:B------:R-:W-:Y:S01]  /*2210*/  VIADD R14, R14, 0x1 ;  /* 0x000000010e0e7836 */ /* 0x000fe20000000000 */
[----:B------:R-:W-:Y:S01]  /*2220*/  PLOP3.LUT P1, PT, PT, PT, PT, 0x80, 0x8 ;  /* 0x000000000008781c */ /* 0x000fe20003f2f070 */
[----:B------:R-:W-:Y:S02]  /*2230*/  IMAD.IADD R21, R11, 0x1, R90 ;  /* 0x000000010b157824 */ /* 0x000fe400078e025a */
[----:B------:R-:W-:Y:S01]  /*2240*/  IMAD.IADD R20, R8, 0x1, R83 ;  /* 0x0000000108147824 */ /* 0x000fe200078e0253 */
[----:B------:R-:W-:-:S04]  /*2250*/  ISETP.NE.AND P0, PT, R14, 0x2, PT ;  /* 0x000000020e00780c */ /* 0x000fc80003f05270 */
[----:B------:R-:W-:Y:S02]  /*2260*/  SEL R2, RZ, 0x1, P0 ;  /* 0x00000001ff027807 */ /* 0x000fe40000000000 */
[----:B------:R-:W-:Y:S02]  /*2270*/  SEL R14, R14, RZ, P0 ;  /* 0x000000ff0e0e7207 */ /* 0x000fe40000000000 */
[----:B------:R-:W-:Y:S01]  /*2280*/  LOP3.LUT R13, R13, R2, RZ, 0x3c, !PT ;  /* 0x000000020d0d7212 */ /* 0x000fe200078e3cff */
[----:B------:R-:W-:Y:S06]  /*2290*/  @P2 BRA `(.L_x_35) ;  /* 0xfffffff000982947 */ /* 0x000fec000383ffff */
[----:B------:R-:W-:Y:S01]  /*22a0*/  UIADD3 UR4, UPT, UPT, UR4, 0x20, URZ ;  /* 0x0000002004047890 */ /* 0x000fe2000fffe0ff */
[----:B------:R-:W-:-:S03]  /*22b0*/  SHF.L.U32 R3, R15, 0x1f, RZ ;  /* 0x0000001f0f037819 */ /* 0x000fc600000006ff */
[----:B------:R-:W-:-:S09]  /*22c0*/  ULEA UR5, UR6, UR4, 0x3 ;  /* 0x0000000406057291 */ /* 0x000fd2000f8e18ff */
[----:B------:R-:W1:Y:S02]  /*22d0*/  SYNCS.PHASECHK.TRANS64.TRYWAIT P0, [UR5], R3 ;  /* 0x00000003ff0075a7 */ /* 0x000e640008001105 */
[----:B-1----:R-:W-:Y:S05]  /*22e0*/  @!P0 BRA `(.L_x_36) ;  /* 0x0000005000248947 */ /* 0x002fea0003800000 */
.L_x_110:
[----:B------:R-:W-:-:S04]  /*22f0*/  UIADD3 UR6, UPT, UPT, UR6, 0x1, URZ ;  /* 0x0000000106067890 */ /* 0x000fc8000fffe0ff */
[----:B------:R-:W-:-:S04]  /*2300*/  UISETP.NE.AND UP0, UPT, UR6, 0x4, UPT ;  /* 0x000000040600788c */ /* 0x000fc8000bf05270 */
[----:B------:R-:W-:Y:S02]  /*2310*/  USEL UR7, URZ, 0x1, UP0 ;  /* 0x00000001ff077887 */ /* 0x000fe40008000000 */
[----:B------:R-:W-:-:S04]  /*2320*/  USEL UR6, UR6, URZ, UP0 ;  /* 0x000000ff06067287 */ /* 0x000fc80008000000 */
[----:B------:R-:W-:Y:S01]  /*2330*/  ULEA UR5, UR6, UR4, 0x3 ;  /* 0x0000000406057291 */ /* 0x000fe2000f8e18ff */
[----:B------:R-:W-:-:S04]  /*2340*/  LOP3.LUT R2, R15, UR7, RZ, 0x3c, !PT ;  /* 0x000000070f027c12 */ /* 0x000fc8000f8e3cff */
[----:B-1----:R-:W-:-:S04]  /*2350*/  SHF.L.U32 R3, R2, 0x1f, RZ ;  /* 0x0000001f02037819 */ /* 0x002fc800000006ff */
[----:B------:R-:W1:Y:S02]  /*2360*/  SYNCS.PHASECHK.TRANS64.TRYWAIT P0, [UR5], R3 ;  /* 0x00000003ff0075a7 */ /* 0x000e640008001105 */
[----:B-1----:R-:W-:Y:S05]  /*2370*/  @!P0 BRA `(.L_x_37) ;  /* 0x0000005000188947 */ /* 0x002fea0003800000 */
.L_x_112:
        /* <DEDUP_REMOVED lines=9> */
.L_x_114:
[----:B------:R-:W-:-:S04]  /*2410*/  UIADD3 UR6, UPT, UPT, UR6, 0x1, URZ ;  /* 0x0000000106067890 */ /* 0x000fc8000fffe0ff */
[----:B------:R-:W-:-:S04]  /*2420*/  UISETP.NE.AND UP0, UPT, UR6, 0x4, UPT ;  /* 0x000000040600788c */ /* 0x000fc8000bf05270 */
[----:B------:R-:W-:Y:S02]  /*2430*/  USEL UR5, URZ, 0x1, UP0 ;  /* 0x00000001ff057887 */ /* 0x000fe40008000000 */
[----:B------:R-:W-:-:S04]  /*2440*/  USEL UR6, UR6, URZ, UP0 ;  /* 0x000000ff06067287 */ /* 0x000fc80008000000 */
[----:B------:R-:W-:Y:S01]  /*2450*/  ULEA UR6, UR6, UR4, 0x3 ;  /* 0x0000000406067291 */ /* 0x000fe2000f8e18ff */
[----:B-1----:R-:W-:-:S04]  /*2460*/  LOP3.LUT R3, R2, UR5, RZ, 0x3c, !PT ;  /* 0x0000000502037c12 */ /* 0x002fc8000f8e3cff */
[----:B------:R-:W-:Y:S01]  /*2470*/  SHF.L.U32 R3, R3, 0x1f, RZ ;  /* 0x0000001f03037819 */ /* 0x000fe200000006ff */
[----:B----4-:R-:W-:-:S07]  /*2480*/  IMAD.U32 R0, RZ, RZ, UR6 ;  /* 0x00000006ff007e24 */ /* 0x010fce000f8e00ff */
.L_x_39:
[----:B-1----:R1:W2:Y:S02]  /*2490*/  SYNCS.PHASECHK.TRANS64.TRYWAIT P0, [R0+URZ], R3 ;  /* 0x00000003000075a7 */ /* 0x0022a400080011ff */
[----:B--2---:R-:W-:Y:S05]  /*24a0*/  @!P0 NANOSLEEP.SYNCS 0x989680 ;  /* 0x009896800000895d */ /* 0x004fea0003900000 */
[----:B------:R-:W2:Y:S02]  /*24b0*/  @!P0 SYNCS.PHASECHK.TRANS64 P0, [R0+URZ], R3 ;  /* 0x00000003000085a7 */ /* 0x000ea400080010ff */
[----:B--2---:R-:W-:Y:S05]  /*24c0*/  @P0 EXIT ;  /* 0x000000000000094d */ /* 0x004fea0003800000 */
[----:B------:R-:W-:Y:S05]  /*24d0*/  BRA `(.L_x_39) ;  /* 0xfffffffc00ec7947 */ /* 0x000fea000383ffff */
.L_x_17:
[----:B------:R-:W-:-:S04]  /*24e0*/  UISETP.NE.AND UP1, UPT, UR37, URZ, UPT ;  /* 0x000000ff2500728c */ /* 0x000fc8000bf25270 */
[----:B------:R-:W-:-:S09]  /*24f0*/  UISETP.NE.OR UP1, UPT, UR8, 0x1, UP1 ;  /* 0x000000010800788c */ /* 0x000fd20008f25670 */
[----:B------:R-:W-:Y:S05]  /*2500*/  BRA.U UP1, `(.L_x_40) ;  /* 0x0000000501487547 */ /* 0x000fea000b800000 */
[----:B------:R-:W-:Y:S01]  /*2510*/  ISETP.NE.AND P2, PT, R2, RZ, PT ;  /* 0x000000ff0200720c */ /* 0x000fe20003f45270 */
[----:B------:R-:W-:Y:S01]  /*2520*/  IMAD.MOV.U32 R12, RZ, RZ, 0x1 ;  /* 0x00000001ff0c7424 */ /* 0x000fe200078e00ff */
[----:B------:R-:W-:Y:S02]  /*2530*/  CS2R R10, SRZ ;  /* 0x00000000000a7805 */ /* 0x000fe4000001ff00 */
[----:B------:R-:W-:Y:S01]  /*2540*/  CS2R R8, SRZ ;  /* 0x0000000000087805 */ /* 0x000fe2000001ff00 */
[----:B------:R-:W-:Y:S01]  /*2550*/  UMOV UR4, 0x400 ;  /* 0x0000040000047882 */ /* 0x000fe20000000000 */
[----:B------:R-:W-:Y:S01]  /*2560*/  UMOV UR6, URZ ;  /* 0x000000ff00067c82 */ /* 0x000fe20008000000 */
[----:B------:R-:W-:-:S12]  /*2570*/  ULEA UR37, UR37, UR4, 0x18 ;  /* 0x0000000425257291 */ /* 0x000fd8000f8ec0ff */
.L_x_44:
[----:B------:R-:W-:Y:S02]  /*2580*/  LEA R0, R8, UR37, 0x3 ;  /* 0x0000002508007c11 */ /* 0x000fe4000f8e18ff */
[----:B------:R-:W-:-:S03]  /*2590*/  SHF.L.U32 R5, R9, 0x1f, RZ ;  /* 0x0000001f09057819 */ /* 0x000fc600000006ff */
[----:B------:R-:W-:Y:S01]  /*25a0*/  VIADD R4, R0, 0xe0 ;  /* 0x000000e000047836 */ /* 0x000fe20000000000 */
[----:B------:R-:W1:Y:S02]  /*25b0*/  SYNCS.PHASECHK.TRANS64.TRYWAIT P0, [R0+URZ+0xd0], R5 ;  /* 0x0000d005000075a7 */ /* 0x000e6400080011ff */
[----:B-1----:R-:W-:Y:S05]  /*25c0*/  @!P0 BRA `(.L_x_41) ;  /* 0x0000004c00b48947 */ /* 0x002fea0003800000 */
.L_x_115:
[----:B------:R-:W-:Y:S01]  /*25d0*/  ULEA UR5, UR6, UR37, 0x3 ;  /* 0x0000002506057291 */ /* 0x000fe2000f8e18ff */
[----:B------:R-:W-:Y:S02]  /*25e0*/  PRMT R4, RZ, 0x654, R4 ;  /* 0x00000654ff047816 */ /* 0x000fe40000000004 */
[----:B-1----:R-:W-:Y:S01]  /*25f0*/  SHF.L.U32 R5, R12, 0x1f, RZ ;  /* 0x0000001f0c057819 */ /* 0x002fe200000006ff */
[----:B------:R-:W-:Y:S01]  /*2600*/  UIADD3 UR4, UPT, UPT, UR5, 0x70, URZ ;  /* 0x0000007005047890 */ /* 0x000fe2000fffe0ff */
[----:B------:R1:W-:Y:S05]  /*2610*/  SYNCS.ARRIVE.TRANS64.RED.A1T0 RZ, [R4+URZ], RZ ;  /* 0x000000ff04ff79a7 */ /* 0x0003ea00081004ff */
[----:B------:R-:W-:Y:S01]  /*2620*/  IMAD.U32 R7, RZ, RZ, UR4 ;  /* 0x00000004ff077e24 */ /* 0x000fe2000f8e00ff */
[----:B------:R-:W2:Y:S04]  /*2630*/  SYNCS.PHASECHK.TRANS64.TRYWAIT P0, [UR5+0x80], R5 ;  /* 0x00008005ff0075a7 */ /* 0x000ea80008001105 */
[----:B------:R-:W-:Y:S01]  /*2640*/  PRMT R6, R2, 0x654, R7 ;  /* 0x0000065402067816 */ /* 0x000fe20000000007 */
[----:B-1----:R-:W-:Y:S01]  /*2650*/  @!P2 IMAD.MOV.U32 R4, RZ, RZ, 0x10 ;  /* 0x00000010ff04a424 */ /* 0x002fe200078e00ff */
[----:B--2---:R-:W-:Y:S06]  /*2660*/  @!P0 BRA `(.L_x_42) ;  /* 0x0000004c00a08947 */ /* 0x004fec0003800000 */
.L_x_117:
[----:B------:R-:W-:Y:S01]  /*2670*/  ULEA UR4, UR6, UR37, 0x4 ;  /* 0x0000002506047291 */ /* 0x000fe2000f8e20ff */
[----:B------:R-:W-:Y:S01]  /*2680*/  SEL R3, R6, R3, !P2 ;  /* 0x0000000306037207 */ /* 0x000fe20005000000 */
[----:B------:R-:W-:Y:S01]  /*2690*/  UIADD3 UR5, UPT, UPT, UR5, 0x70, URZ ;  /* 0x0000007005057890 */ /* 0x000fe2000fffe0ff */
[----:B-1----:R-:W-:Y:S01]  /*26a0*/  LEA R0, R11, UR37, 0x3 ;  /* 0x000000250b007c11 */ /* 0x002fe2000f8e18ff */
[----:B------:R-:W-:Y:S01]  /*26b0*/  UIADD3 UR4, UPT, UPT, UR4, 0x100, URZ ;  /* 0x0000010004047890 */ /* 0x000fe2000fffe0ff */
[----:B------:R-:W-:Y:S01]  /*26c0*/  SHF.L.U32 R5, R10, 0x1f, RZ ;  /* 0x0000001f0a057819 */ /* 0x000fe200000006ff */
[----:B------:R1:W-:Y:S01]  /*26d0*/  @!P2 SYNCS.ARRIVE.TRANS64.RED RZ, [R3+URZ], R4 ;  /* 0x0000000403ffa9a7 */ /* 0x0003e200080004ff */
[----:B------:R-:W-:Y:S01]  /*26e0*/  UIADD3 UR6, UPT, UPT, UR6, 0x1, URZ ;  /* 0x0000000106067890 */ /* 0x000fe2000fffe0ff */
[----:B------:R-:W-:-:S03]  /*26f0*/  VIADD R8, R8, 0x1 ;  /* 0x0000000108087836 */ /* 0x000fc60000000000 */
[----:B------:R-:W-:Y:S02]  /*2700*/  UISETP.NE.AND UP0, UPT, UR6, 0x2, UPT ;  /* 0x000000020600788c */ /* 0x000fe4000bf05270 */
[----:B------:R-:W-:Y:S06]  /*2710*/  UGETNEXTWORKID.BROADCAST [UR4], [UR5] ;  /* 0x00000000040073ca */ /* 0x000fec0008000100 */
[----:B------:R-:W-:Y:S01]  /*2720*/  USEL UR4, URZ, 0x1, UP0 ;  /* 0x00000001ff047887 */ /* 0x000fe20008000000 */
[----:B------:R-:W-:Y:S01]  /*2730*/  ISETP.NE.AND P0, PT, R8, 0x2, PT ;  /* 0x000000020800780c */ /* 0x000fe20003f05270 */
[----:B------:R-:W-:Y:S01]  /*2740*/  USEL UR6, UR6, URZ, UP0 ;  /* 0x000000ff06067287 */ /* 0x000fe20008000000 */
[----:B------:R-:W2:Y:S03]  /*2750*/  SYNCS.PHASECHK.TRANS64.TRYWAIT P1, [R0+URZ+0x70], R5 ;  /* 0x00007005000075a7 */ /* 0x000ea600080211ff */
[----:B------:R-:W-:Y:S01]  /*2760*/  LOP3.LUT R12, R12, UR4, RZ, 0x3c, !PT ;  /* 0x000000040c0c7c12 */ /* 0x000fe2000f8e3cff */
[----:B-12---:R-:W-:Y:S07]  /*2770*/  @!P1 BRA `(.L_x_43) ;  /* 0x0000004c00749947 */ /* 0x006fee0003800000 */
.L_x_118:
[C---:B------:R-:W-:Y:S01]  /*2780*/  LEA R4, R11.reuse, UR37, 0x4 ;  /* 0x000000250b047c11 */ /* 0x040fe2000f8e20ff */
[----:B-1----:R-:W-:Y:S01]  /*2790*/  VIADD R0, R0, 0x80 ;  /* 0x0000008000007836 */ /* 0x002fe20000000000 */
[----:B------:R-:W-:Y:S01]  /*27a0*/  SEL R8, R8, RZ, P0 ;  /* 0x000000ff08087207 */ /* 0x000fe20000000000 */
[----:B------:R-:W-:-:S03]  /*27b0*/  VIADD R11, R11, 0x1 ;  /* 0x000000010b0b7836 */ /* 0x000fc60000000000 */
[----:B------:R-:W1:Y:S01]  /*27c0*/  LDS.128 R4, [R4+0x100] ;  /* 0x0001000004047984 */ /* 0x000e620000000c00 */
[----:B------:R-:W-:Y:S02]  /*27d0*/  PRMT R0, RZ, 0x654, R0 ;  /* 0x00000654ff007816 */ /* 0x000fe40000000000 */
[C---:B------:R-:W-:Y:S01]  /*27e0*/  ISETP.NE.AND P1, PT, R11.reuse, 0x2, PT ;  /* 0x000000020b00780c */ /* 0x040fe20003f25270 */
[----:B------:R-:W-:Y:S01]  /*27f0*/  @!PT LDS RZ, [RZ] ;  /* 0x00000000fffff984 */ /* 0x000fe20000000800 */
[----:B------:R-:W-:Y:S01]  /*2800*/  @!PT LDS RZ, [RZ] ;  /* 0x00000000fffff984 */ /* 0x000fe20000000800 */
[----:B------:R-:W-:Y:S01]  /*2810*/  @!PT LDS RZ, [RZ] ;  /* 0x00000000fffff984 */ /* 0x000fe20000000800 */
[----:B------:R-:W-:Y:S01]  /*2820*/  @!PT LDS RZ, [RZ] ;  /* 0x00000000fffff984 */ /* 0x000fe20000000800 */
[----:B------:R2:W-:Y:S06]  /*2830*/  MEMBAR.ALL.CTA ;  /* 0x0000000000007992 */ /* 0x0005ec0000008000 */
[----:B--2---:R-:W2:Y:S01]  /*2840*/  FENCE.VIEW.ASYNC.S ;  /* 0x00000000000073c6 */ /* 0x004ea20000000000 */
[----:B------:R-:W-:Y:S01]  /*2850*/  SEL R11, R11, RZ, P1 ;  /* 0x000000ff0b0b7207 */ /* 0x000fe20000800000 */
[----:B--2---:R2:W-:Y:S01]  /*2860*/  SYNCS.ARRIVE.TRANS64.RED.A1T0 RZ, [R0+URZ], RZ ;  /* 0x000000ff00ff79a7 */ /* 0x0045e200081004ff */
[----:B-1----:R-:W-:-:S02]  /*2870*/  LOP3.LUT P3, RZ, R6, 0x1, RZ, 0xc0, !PT ;  /* 0x0000000106ff7812 */ /* 0x002fc4000786c0ff */
[----:B------:R-:W-:-:S04]  /*2880*/  SEL R5, RZ, 0x1, P1 ;  /* 0x00000001ff057807 */ /* 0x000fc80000800000 */
[----:B------:R-:W-:Y:S02]  /*2890*/  LOP3.LUT R10, R10, R5, RZ, 0x3c, !PT ;  /* 0x000000050a0a7212 */ /* 0x000fe400078e3cff */
[----:B--2---:R-:W-:-:S04]  /*28a0*/  SEL R0, RZ, 0x1, P0 ;  /* 0x00000001ff007807 */ /* 0x004fc80000000000 */
[----:B------:R-:W-:Y:S01]  /*28b0*/  LOP3.LUT R9, R9, R0, RZ, 0x3c, !PT ;  /* 0x0000000009097212 */ /* 0x000fe200078e3cff */
[----:B------:R-:W-:Y:S06]  /*28c0*/  @P3 BRA `(.L_x_44) ;  /* 0xfffffffc002c3947 */ /* 0x000fec000383ffff */
[----:B------:R-:W-:Y:S01]  /*28d0*/  ULEA UR5, UR6, UR37, 0x3 ;  /* 0x0000002506057291 */ /* 0x000fe2000f8e18ff */
[----:B------:R-:W-:-:S08]  /*28e0*/  SHF.L.U32 R3, R12, 0x1f, RZ ;  /* 0x0000001f0c037819 */ /* 0x000fd000000006ff */
[----:B------:R-:W1:Y:S02]  /*28f0*/  SYNCS.PHASECHK.TRANS64 P0, [UR5+0x80], R3 ;  /* 0x00008003ff0075a7 */ /* 0x000e640008001005 */
[----:B-1----:R-:W-:Y:S05]  /*2900*/  @P0 BRA `(.L_x_45) ;  /* 0x0000000000080947 */ /* 0x002fea0003800000 */
[----:B------:R-:W1:Y:S02]  /*2910*/  SYNCS.PHASECHK.TRANS64.TRYWAIT P0, [UR5+0x80], R3 ;  /* 0x00008003ff0075a7 */ /* 0x000e640008001105 */
[----:B-1----:R-:W-:Y:S05]  /*2920*/  @!P0 BRA `(.L_x_46) ;  /* 0x0000004c001c8947 */ /* 0x002fea0003800000 */
.L_x_45:
[----:B------:R-:W-:-:S04]  /*2930*/  UIADD3 UR4, UPT, UPT, UR6, 0x1, URZ ;  /* 0x0000000106047890 */ /* 0x000fc8000fffe0ff */
[----:B------:R-:W-:-:S04]  /*2940*/  UISETP.NE.AND UP0, UPT, UR4, 0x2, UPT ;  /* 0x000000020400788c */ /* 0x000fc8000bf05270 */
[----:B------:R-:W-:Y:S02]  /*2950*/  USEL UR7, URZ, 0x1, UP0 ;  /* 0x00000001ff077887 */ /* 0x000fe40008000000 */
[----:B------:R-:W-:-:S04]  /*2960*/  USEL UR4, UR4, URZ, UP0 ;  /* 0x000000ff04047287 */ /* 0x000fc80008000000 */
[----:B------:R-:W-:Y:S01]  /*2970*/  ULEA UR4, UR4, UR37, 0x3 ;  /* 0x0000002504047291 */ /* 0x000fe2000f8e18ff */
[----:B-1----:R-:W-:-:S04]  /*2980*/  LOP3.LUT R3, R12, UR7, RZ, 0x3c, !PT ;  /* 0x000000070c037c12 */ /* 0x002fc8000f8e3cff */
[----:B------:R-:W-:-:S04]  /*2990*/  SHF.L.U32 R0, R3, 0x1f, RZ ;  /* 0x0000001f03007819 */ /* 0x000fc800000006ff */
[----:B------:R-:W1:Y:S02]  /*29a0*/  SYNCS.PHASECHK.TRANS64 P0, [UR4+0x80], R0 ;  /* 0x00008000ff0075a7 */ /* 0x000e640008001004 */
[----:B-1----:R-:W-:Y:S05]  /*29b0*/  @P0 EXIT ;  /* 0x000000000000094d */ /* 0x002fea0003800000 */
[----:B------:R-:W-:Y:S02]  /*29c0*/  SHF.L.U32 R3, R3, 0x1f, RZ ;  /* 0x0000001f03037819 */ /* 0x000fe400000006ff */
[----:B------:R-:W-:-:S07]  /*29d0*/  MOV R0, UR4 ;  /* 0x0000000400007c02 */ /* 0x000fce0008000f00 */
.L_x_47:
[----:B-1----:R1:W2:Y:S02]  /*29e0*/  SYNCS.PHASECHK.TRANS64.TRYWAIT P0, [R0+URZ+0x80], R3 ;  /* 0x00008003000075a7 */ /* 0x0022a400080011ff */
[----:B--2---:R-:W-:Y:S05]  /*29f0*/  @!P0 NANOSLEEP.SYNCS 0x989680 ;  /* 0x009896800000895d */ /* 0x004fea0003900000 */
[----:B------:R-:W2:Y:S02]  /*2a00*/  @!P0 SYNCS.PHASECHK.TRANS64 P0, [R0+URZ+0x80], R3 ;  /* 0x00008003000085a7 */ /* 0x000ea400080010ff */
[----:B--2---:R-:W-:Y:S05]  /*2a10*/  @P0 EXIT ;  /* 0x000000000000094d */ /* 0x004fea0003800000 */
[----:B------:R-:W-:Y:S05]  /*2a20*/  BRA `(.L_x_47) ;  /* 0xfffffffc00ec7947 */ /* 0x000fea000383ffff */
.L_x_40:
[----:B------:R-:W-:-:S09]  /*2a30*/  UISETP.NE.AND UP1, UPT, UR8, URZ, UPT ;  /* 0x000000ff0800728c */ /* 0x000fd2000bf25270 */
[----:B------:R-:W-:Y:S05]  /*2a40*/  BRA.U UP1, `(.L_x_48) ;  /* 0x0000000d01cc7547 */ /* 0x000fea000b800000 */
[----:B------:R-:W-:Y:S01]  /*2a50*/  UMOV UR4, 0x40 ;  /* 0x0000004000047882 */ /* 0x000fe20000000000 */
[----:B------:R-:W-:Y:S01]  /*2a60*/  NOP ;  /* 0x0000000000007918 */ /* 0x000fe20000000000 */
[----:B------:R-:W-:Y:S01]  /*2a70*/  ULEA UR4, UR37, UR4, 0x18 ;  /* 0x0000000425047291 */ /* 0x000fe2000f8ec0ff */
[----:B------:R-:W-:Y:S02]  /*2a80*/  UMOV UR5, 0x400 ;  /* 0x0000040000057882 */ /* 0x000fe40000000000 */
[----:B------:R-:W-:-:S06]  /*2a90*/  ULEA UR37, UR37, UR5, 0x18 ;  /* 0x0000000525257291 */ /* 0x000fcc000f8ec0ff */
[----:B------:R-:W1:Y:S02]  /*2aa0*/  LDS.U8 R0, [UR4+0x1c] ;  /* 0x00001c04ff007984 */ /* 0x000e640008000000 */
[----:B-1----:R-:W-:-:S13]  /*2ab0*/  ISETP.NE.AND P0, PT, R0, RZ, PT ;  /* 0x000000ff0000720c */ /* 0x002fda0003f05270 */
[----:B------:R-:W-:Y:S05]  /*2ac0*/  @P0 BRA `(.L_x_49) ;  /* 0x0000000000580947 */ /* 0x000fea0003800000 */
[----:B------:R-:W-:-:S13]  /*2ad0*/  ELECT P0, URZ, PT ;  /* 0x0000000000ff782f */ /* 0x000fda0003800000 */
[----:B------:R-:W-:Y:S05]  /*2ae0*/  @!P0 BRA `(.L_x_50) ;  /* 0x0000000000608947 */ /* 0x000fea0003800000 */
[----:B------:R-:W-:Y:S01]  /*2af0*/  UMOV UR5, 0x10 ;  /* 0x0000001000057882 */ /* 0x000fe20000000000 */
[----:B------:R-:W-:Y:S01]  /*2b00*/  HFMA2 R0, -RZ, RZ, 0, 5.9604644775390625e-08 ;  /* 0x00000001ff007431 */ /* 0x000fe200000001ff */
[----:B------:R-:W-:-:S03]  /*2b10*/  MOV R2, 0xffff ;  /* 0x0000ffff00027802 */ /* 0x000fc60000000f00 */
[----:B------:R-:W-:Y:S04]  /*2b20*/  DEPBAR.LE SB1, 0x36 ;  /* 0x00009d800000791a */ /* 0x000fe80000000000 */
[----:B------:R-:W1:Y:S02]  /*2b30*/  UTCATOMSWS.FIND_AND_SET.ALIGN UP0, UR5, UR5 ;  /* 0x00000005000575e3 */ /* 0x000e640008000800 */
[----:B-1----:R-:W-:Y:S01]  /*2b40*/  MOV R3, UR5 ;  /* 0x0000000500037c02 */ /* 0x002fe20008000f00 */
[----:B------:R-:W-:Y:S06]  /*2b50*/  BRA.U UP0, `(.L_x_51) ;  /* 0x0000000100187547 */ /* 0x000fec000b800000 */
.L_x_52:
[----:B------:R-:W-:Y:S05]  /*2b60*/  NANOSLEEP 0x64 ;  /* 0x000000640000795d */ /* 0x000fea0003800000 */
[----:B------:R-:W-:-:S05]  /*2b70*/  UMOV UR5, 0x10 ;  /* 0x0000001000057882 */ /* 0x000fca0000000000 */
[----:B------:R-:W-:Y:S04]  /*2b80*/  DEPBAR.LE SB1, 0x36 ;  /* 0x00009d800000791a */ /* 0x000fe80000000000 */
[----:B------:R-:W1:Y:S02]  /*2b90*/  UTCATOMSWS.FIND_AND_SET.ALIGN UP0, UR5, UR5 ;  /* 0x00000005000575e3 */ /* 0x000e640008000800 */
[----:B-1----:R-:W-:Y:S01]  /*2ba0*/  MOV R3, UR5 ;  /* 0x0000000500037c02 */ /* 0x002fe20008000f00 */
[----:B------:R-:W-:Y:S05]  /*2bb0*/  BRA.U !UP0, `(.L_x_52) ;  /* 0xfffffffd08e87547 */ /* 0x000fea000b83ffff */
.L_x_51:
[-C--:B------:R-:W-:Y:S02]  /*2bc0*/  SHF.L.U32 R2, R2, R3.reuse, RZ ;  /* 0x0000000302027219 */ /* 0x080fe400000006ff */
[----:B------:R-:W-:Y:S01]  /*2bd0*/  SHF.L.U32 R0, R0, R3, RZ ;  /* 0x0000000300007219 */ /* 0x000fe200000006ff */
[----:B------:R-:W-:Y:S02]  /*2be0*/  IMAD.SHL.U32 R3, R3, 0x20, RZ ;  /* 0x0000002003037824 */ /* 0x000fe400078e00ff */
[----:B------:R1:W-:Y:S04]  /*2bf0*/  ATOMS.OR RZ, [UR4+0x14], R2 ;  /* 0x00001402ffff798c */ /* 0x0003e8000b000004 */
[----:B------:R1:W-:Y:S04]  /*2c00*/  ATOMS.OR RZ, [UR4+0x18], R0 ;  /* 0x00001800ffff798c */ /* 0x0003e8000b000004 */
[----:B------:R1:W-:Y:S01]  /*2c10*/  STS [UR37+0x120], R3 ;  /* 0x00012003ff007988 */ /* 0x0003e20008000825 */
[----:B------:R-:W-:Y:S05]  /*2c20*/  BRA `(.L_x_50) ;  /* 0x0000000000107947 */ /* 0x000fea0003800000 */
.L_x_49:
[----:B------:R-:W-:Y:S02]  /*2c30*/  MOV R0, 0xffffffff ;  /* 0xffffffff00007802 */ /* 0x000fe40000000f00 */
[----:B------:R-:W-:-:S03]  /*2c40*/  MOV R2, 0x2c70 ;  /* 0x00002c7000027802 */ /* 0x000fc60000000f00 */
[----:B------:R1:W-:Y:S04]  /*2c50*/  STS [UR37+0x120], R0 ;  /* 0x00012000ff007988 */ /* 0x0003e80008000825 */
[----:B-1-3-5:R-:W-:Y:S05]  /*2c60*/  CALL.REL.NOINC `($__internal_1_$__cuda_sm10x_tcgen05_guardrail_trap_phase_invalid_during_alloc) ;  /* 0x0000004c00d87944 */ /* 0x02afea0003c00000 */
.L_x_50:
[----:B------:R-:W-:Y:S05]  /*2c70*/  WARPSYNC.ALL ;  /* 0x0000000000007948 */ /* 0x000fea0003800000 */
[----:B------:R-:W2:Y:S01]  /*2c80*/  S2UR UR5, SR_CgaCtaId ;  /* 0x00000000000579c3 */ /* 0x000ea20000008800 */
[----:B------:R-:W-:Y:S01]  /*2c90*/  UMOV UR4, 0x400 ;  /* 0x0000040000047882 */ /* 0x000fe20000000000 */
[----:B------:R-:W-:-:S06]  /*2ca0*/  NOP ;  /* 0x0000000000007918 */ /* 0x000fcc0000000000 */
[----:B------:R-:W-:Y:S06]  /*2cb0*/  BAR.ARV 0x6, 0xa0 ;  /* 0x0182800000007b1d */ /* 0x000fec0000002000 */
[----:B------:R-:W4:Y:S01]  /*2cc0*/  LDCU UR7, c[0x0][0x38c] ;  /* 0x00007180ff0777ac */ /* 0x000f220008000800 */
[----:B------:R-:W-:Y:S01]  /*2cd0*/  IMAD.MOV.U32 R11, RZ, RZ, 0x1 ;  /* 0x00000001ff0b7424 */ /* 0x000fe200078e00ff */
[----:B------:R-:W-:Y:S01]  /*2ce0*/  CS2R R8, SRZ ;  /* 0x0000000000087805 */ /* 0x000fe2000001ff00 */
[----:B------:R-:W-:Y:S01]  /*2cf0*/  IMAD.MOV.U32 R10, RZ, RZ, RZ ;  /* 0x000000ffff0a7224 */ /* 0x000fe200078e00ff */
[----:B------:R-:W3:Y:S01]  /*2d00*/  LDCU UR6, c[0x0][0x38c] ;  /* 0x00007180ff0677ac */ /* 0x000ee20008000800 */
[----:B------:R-:W-:Y:S01]  /*2d10*/  UMOV UR15, URZ ;  /* 0x000000ff000f7c82 */ /* 0x000fe20008000000 */
[----:B------:R-:W-:Y:S01]  /*2d20*/  UMOV UR14, URZ ;  /* 0x000000ff000e7c82 */ /* 0x000fe20008000000 */
[----:B--2---:R-:W-:Y:S01]  /*2d30*/  ULEA UR5, UR5, UR4, 0x18 ;  /* 0x0000000405057291 */ /* 0x004fe2000f8ec0ff */
[----:B------:R-:W-:Y:S01]  /*2d40*/  UMOV UR24, 0x0 ;  /* 0x0000000000187882 */ /* 0x000fe20000000000 */
[----:B------:R-:W-:-:S02]  /*2d50*/  UMOV UR25, 0x42004a0 ;  /* 0x042004a000197882 */ /* 0x000fc40000000000 */
[----:B------:R-:W-:Y:S02]  /*2d60*/  UIADD3 UR10, UPT, UPT, UR5, 0x4400, URZ ;  /* 0x00004400050a7890 */ /* 0x000fe4000fffe0ff */
[----:B------:R-:W-:Y:S02]  /*2d70*/  UIADD3 UR11, UPT, UPT, UR5, 0xc400, URZ ;  /* 0x0000c400050b7890 */ /* 0x000fe4000fffe0ff */
[----:B----4-:R-:W-:Y:S01]  /*2d80*/  UIADD3 UR7, UPT, UPT, UR7, 0x7f, URZ ;  /* 0x0000007f07077890 */ /* 0x010fe2000fffe0ff */
[----:B-1----:R-:W1:Y:S01]  /*2d90*/  LDS R0, [UR5+0x120] ;  /* 0x00012005ff007984 */ /* 0x002e620008000800 */
[----:B------:R-:W-:Y:S02]  /*2da0*/  USHF.R.U32.HI UR10, URZ, 0x4, UR10 ;  /* 0x00000004ff0a7899 */ /* 0x000fe4000801160a */
[----:B------:R-:W-:Y:S02]  /*2db0*/  USHF.R.S32.HI UR4, URZ, 0x1f, UR7 ;  /* 0x0000001fff047899 */ /* 0x000fe40008011407 */
[----:B------:R-:W-:-:S02]  /*2dc0*/  USHF.R.U32.HI UR11, URZ, 0x4, UR11 ;  /* 0x00000004ff0b7899 */ /* 0x000fc4000801160b */
[----:B------:R-:W-:Y:S02]  /*2dd0*/  ULEA.HI UR4, UR4, UR7, URZ, 0x7 ;  /* 0x0000000704047291 */ /* 0x000fe4000f8f38ff */
[----:B------:R-:W-:Y:S02]  /*2de0*/  ULOP3.LUT UR10, UR10, 0x3fff, URZ, 0xc0, !UPT ;  /* 0x00003fff0a0a7892 */ /* 0x000fe4000f8ec0ff */
[----:B------:R-:W-:Y:S02]  /*2df0*/  USHF.R.S32.HI UR4, URZ, 0x7, UR4 ;  /* 0x00000007ff047899 */ /* 0x000fe40008011404 */
[----:B------:R-:W-:Y:S02]  /*2e00*/  ULOP3.LUT UR11, UR11, 0x3fff, URZ, 0xc0, !UPT ;  /* 0x00003fff0b0b7892 */ /* 0x000fe4000f8ec0ff */
[----:B------:R-:W-:Y:S01]  /*2e10*/  UISETP.LT.AND UP0, UPT, UR4, 0x1, UPT ;  /* 0x000000010400788c */ /* 0x000fe2000bf01270 */
[----:B------:R-:W-:Y:S01]  /*2e20*/  UMOV UR22, 0x0 ;  /* 0x0000000000167882 */ /* 0x000fe20000000000 */
[----:B------:R-:W-:-:S02]  /*2e30*/  UMOV UR23, 0x42004a0 ;  /* 0x042004a000177882 */ /* 0x000fc40000000000 */
[----:B------:R-:W-:Y:S02]  /*2e40*/  USEL UR9, UR4, 0x1, !UP0 ;  /* 0x0000000104097887 */ /* 0x000fe4000c000000 */
[----:B------:R-:W-:Y:S02]  /*2e50*/  ULOP3.LUT UR10, UR10, 0x10000, URZ, 0xfc, !UPT ;  /* 0x000100000a0a7892 */ /* 0x000fe4000f8efcff */
[----:B------:R-:W-:Y:S02]  /*2e60*/  ULOP3.LUT UR11, UR11, 0x10000, URZ, 0xfc, !UPT ;  /* 0x000100000b0b7892 */ /* 0x000fe4000f8efcff */
[----:B------:R-:W-:Y:S02]  /*2e70*/  UIADD3 UR9, UPT, UPT, -UR9, URZ, URZ ;  /* 0x000000ff09097290 */ /* 0x000fe4000fffe1ff */
[----:B---3--:R-:W-:Y:S01]  /*2e80*/  UISETP.GE.AND UP3, UPT, UR6, 0x1, UPT ;  /* 0x000000010600788c */ /* 0x008fe2000bf66270 */
[----:B------:R-:W-:Y:S01]  /*2e90*/  UMOV UR20, 0x0 ;  /* 0x0000000000147882 */ /* 0x000fe20000000000 */
[----:B------:R-:W-:Y:S01]  /*2ea0*/  UMOV UR21, 0x42004a0 ;  /* 0x042004a000157882 */ /* 0x000fe20000000000 */
[----:B------:R-:W-:Y:S01]  /*2eb0*/  UMOV UR18, 0x0 ;  /* 0x0000000000127882 */ /* 0x000fe20000000000 */
[----:B------:R-:W-:Y:S01]  /*2ec0*/  UMOV UR19, 0x42004a0 ;  /* 0x042004a000137882 */ /* 0x000fe20000000000 */
[----:B-1----:R-:W-:-:S15]  /*2ed0*/  R2UR UR16, R0 ;  /* 0x00000000001072ca */ /* 0x002fde00000e0000 */
.L_x_59:
[----:B------:R-:W-:Y:S02]  /*2ee0*/  LEA R0, R10, UR5, 0x3 ;  /* 0x000000050a007c11 */ /* 0x000fe4000f8e18ff */
[----:B------:R-:W-:Y:S02]  /*2ef0*/  SHF.L.U32 R5, R9, 0x1f, RZ ;  /* 0x0000001f09057819 */ /* 0x000fe400000006ff */
[----:B------:R-:W-:Y:S01]  /*2f00*/  PLOP3.LUT P0, PT, PT, PT, UP3, 0x80, 0x8 ;  /* 0x000000000008781c */ /* 0x000fe20003f0f038 */
[----:B------:R-:W-:Y:S01]  /*2f10*/  VIADD R3, R0, 0x80 ;  /* 0x0000008000037836 */ /* 0x000fe20000000000 */
[----:B-1----:R-:W1:Y:S02]  /*2f20*/  SYNCS.PHASECHK.TRANS64.TRYWAIT P1, [R0+URZ+0x70], R5 ;  /* 0x00007005000075a7 */ /* 0x002e6400080211ff */
[----:B-1-3--:R-:W-:Y:S09]  /*2f30*/  @!P1 BRA `(.L_x_53) ;  /* 0x0000004400b09947 */ /* 0x00aff20003800000 */
.L_x_120:
[----:B------:R-:W-:Y:S01]  /*2f40*/  LEA R4, R10, UR5, 0x4 ;  /* 0x000000050a047c11 */ /* 0x000fe2000f8e20ff */
[----:B------:R-:W-:Y:S01]  /*2f50*/  @UP3 ULEA UR6, UR14, UR5, 0x3 ;  /* 0x000000050e063291 */ /* 0x000fe2000f8e18ff */
[----:B------:R-:W-:Y:S01]  /*2f60*/  PLOP3.LUT P2, PT, PT, PT, PT, 0x80, 0x8 ;  /* 0x000000000008781c */ /* 0x000fe20003f4f070 */
[----:B------:R-:W-:Y:S01]  /*2f70*/  ULEA UR7, UR15, UR5, 0x3 ;  /* 0x000000050f077291 */ /* 0x000fe2000f8e18ff */
[----:B------:R-:W-:Y:S02]  /*2f80*/  PRMT R3, RZ, 0x654, R3 ;  /* 0x00000654ff037816 */ /* 0x000fe40000000003 */
[----:B-1----:R-:W1:Y:S01]  /*2f90*/  LDS.128 R4, [R4+0x100] ;  /* 0x0001000004047984 */ /* 0x002e620000000c00 */
[----:B------:R-:W-:Y:S02]  /*2fa0*/  @P0 SHF.L.U32 R2, R8, 0x1f, RZ ;  /* 0x0000001f08020819 */ /* 0x000fe400000006ff */
[----:B------:R-:W-:Y:S01]  /*2fb0*/  SHF.L.U32 R0, R11, 0x1f, RZ ;  /* 0x0000001f0b007819 */ /* 0x000fe200000006ff */
[----:B------:R-:W-:Y:S01]  /*2fc0*/  @!PT LDS RZ, [RZ] ;  /* 0x00000000fffff984 */ /* 0x000fe20000000800 */
[----:B------:R-:W-:Y:S01]  /*2fd0*/  @!PT LDS RZ, [RZ] ;  /* 0x00000000fffff984 */ /* 0x000fe20000000800 */
[----:B------:R-:W-:Y:S01]  /*2fe0*/  @!PT LDS RZ, [RZ] ;  /* 0x00000000fffff984 */ /* 0x000fe20000000800 */
[----:B------:R-:W-:Y:S01]  /*2ff0*/  @!PT LDS RZ, [RZ] ;  /* 0x00000000fffff984 */ /* 0x000fe20000000800 */
[----:B------:R2:W-:Y:S06]  /*3000*/  MEMBAR.ALL.CTA ;  /* 0x0000000000007992 */ /* 0x0005ec0000008000 */
[----:B--2---:R-:W2:Y:S02]  /*3010*/  FENCE.VIEW.ASYNC.S ;  /* 0x00000000000073c6 */ /* 0x004ea40000000000 */
[----:B--2---:R2:W-:Y:S01]  /*3020*/  SYNCS.ARRIVE.TRANS64.RED.A1T0 RZ, [R3+URZ], RZ ;  /* 0x000000ff03ff79a7 */ /* 0x0045e200081004ff */
[----:B------:R2:W3:Y:S01]  /*3030*/  @P0 SYNCS.PHASECHK.TRANS64.TRYWAIT P2, [UR6], R2 ;  /* 0x00000002ff0005a7 */ /* 0x0004e20008041106 */
[----:B------:R-:W-:Y:S01]  /*3040*/  ULEA.HI UR6, UR15, UR15, URZ, 0x1 ;  /* 0x0000000f0f067291 */ /* 0x000fe2000f8f08ff */
[----:B-1----:R-:W-:-:S03]  /*3050*/  LOP3.LUT P1, RZ, R6, 0x1, RZ, 0xc0, !PT ;  /* 0x0000000106ff7812 */ /* 0x002fc6000782c0ff */
[----:B------:R-:W-:Y:S02]  /*3060*/  USHF.L.U32 UR8, UR6, 0x6, URZ ;  /* 0x0000000606087899 */ /* 0x000fe400080006ff */
[----:B------:R-:W-:Y:S02]  /*3070*/  ULOP3.LUT UR6, UR6, 0xffe, URZ, 0xc0, !UPT ;  /* 0x00000ffe06067892 */ /* 0x000fe4000f8ec0ff */
[----:B------:R-:W-:Y:S02]  /*3080*/  ULOP3.LUT UR8, UR8, 0xffffff80, URZ, 0xc0, !UPT ;  /* 0xffffff8008087892 */ /* 0x000fe4000f8ec0ff */
[----:B------:R-:W-:Y:S02]  /*3090*/  UIADD3 UR6, UPT, UPT, -UR6, UR15, URZ ;  /* 0x0000000f06067290 */ /* 0x000fe4000fffe1ff */
[----:B------:R-:W-:Y:S01]  /*30a0*/  UIADD3 UR8, UPT, UPT, UR16, UR8, URZ ;  /* 0x0000000810087290 */ /* 0x000fe2000fffe0ff */
[----:B------:R-:W1:Y:S03]  /*30b0*/  SYNCS.PHASECHK.TRANS64.TRYWAIT P0, [UR7+0xb0], R0 ;  /* 0x0000b000ff0075a7 */ /* 0x000e660008001107 */
[----:B------:R-:W-:Y:S01]  /*30c0*/  ULEA UR8, UR6, UR8, 0x14 ;  /* 0x0000000806087291 */ /* 0x000fe2000f8ea0ff */
[----:B-123--:R-:W-:Y:S11]  /*30d0*/  @!P0 BRA `(.L_x_54) ;  /* 0x00000044005c8947 */ /* 0x00eff60003800000 */
.L_x_122:
[----:B------:R-:W-:Y:S01]  /*30e0*/  IADD3 R10, PT, PT, R10, 0x1, RZ ;  /* 0x000000010a0a7810 */ /* 0x000fe20007ffe0ff */
[----:B------:R-:W-:Y:S06]  /*30f0*/  BRA.U !UP3, `(.L_x_55) ;  /* 0x000000010bc07547 */ /* 0x000fec000b800000 */
[----:B------:R-:W-:Y:S01]  /*3100*/  UPLOP3.LUT UP4, UPT, UPT, UPT, UPT, 0x40, 0x4 ;  /* 0x000000000004789c */ /* 0x000fe20003f8e870 */
[----:B------:R-:W-:Y:S01]  /*3110*/  UMOV UR13, UR9 ;  /* 0x00000009000d7c82 */ /* 0x000fe20008000000 */
[----:B------:R-:W-:Y:S01]  /*3120*/  UMOV UR12, UR4 ;  /* 0x00000004000c7c82 */ /* 0x000fe20008000000 */
[----:B------:R-:W-:-:S08]  /*3130*/  UMOV UR17, UR14 ;  /* 0x0000000e00117c82 */ /* 0x000fd00008000000 */
.L_x_58:
[----:B------:R-:W-:Y:S02]  /*3140*/  UIADD3 UR13, UPT, UPT, UR13, 0x1, URZ ;  /* 0x000000010d0d7890 */ /* 0x000fe4000fffe0ff */
[----:B--2---:R-:W-:Y:S02]  /*3150*/  ULEA UR6, UR17, UR5, 0x3 ;  /* 0x0000000511067291 */ /* 0x004fe4000f8e18ff */
[----:B------:R-:W-:Y:S01]  /*3160*/  UISETP.NE.AND UP0, UPT, UR13, URZ, UPT ;  /* 0x000000ff0d00728c */ /* 0x000fe2000bf05270 */
[----:B---3--:R-:W-:Y:S10]  /*3170*/  @P2 BRA `(.L_x_56) ;  /* 0x00000000000c2947 */ /* 0x008ff40003800000 */
[----:B-1----:R-:W-:Y:S04]  /*3180*/  SHF.L.U32 R3, R8, 0x1f, RZ ;  /* 0x0000001f08037819 */ /* 0x002fe800000006ff */
[----:B------:R-:W1:Y:S02]  /*3190*/  SYNCS.PHASECHK.TRANS64.TRYWAIT P0, [UR6], R3 ;  /* 0x00000003ff0075a7 */ /* 0x000e640008001106 */
[----:B-1----:R-:W-:Y:S05]  /*31a0*/  @!P0 BRA `(.L_x_57) ;  /* 0x0000004400408947 */ /* 0x002fea0003800000 */
.L_x_56:
[----:B------:R-:W-:Y:S01]  /*31b0*/  UISETP.NE.AND UP1, UPT, UR12, 0x1, UPT ;  /* 0x000000010c00788c */ /* 0x000fe2000bf25270 */
[----:B------:R-:W-:Y:S01]  /*31c0*/  PLOP3.LUT P2, PT, PT, PT, PT, 0x80, 0x8 ;  /* 0x000000000008781c */ /* 0x000fe20003f4f070 */
[----:B------:R-:W-:Y:S02]  /*31d0*/  UIADD3 UR14, UPT, UPT, UR17, 0x1, URZ ;  /* 0x00000001110e7890 */ /* 0x000fe4000fffe0ff */
[----:B------:R-:W-:Y:S02]  /*31e0*/  ULEA UR28, UR17, UR11, 0xa ;  /* 0x0000000b111c7291 */ /* 0x000fe4000f8e50ff */
[----:B------:R-:W-:Y:S01]  /*31f0*/  UISETP.NE.AND UP2, UPT, UR14, 0x4, UPT ;  /* 0x000000040e00788c */ /* 0x000fe2000bf45270 */
[----:B------:R-:W-:Y:S01]  /*3200*/  PLOP3.LUT P0, PT, PT, PT, UP1, 0x80, 0x8 ;  /* 0x000000000008781c */ /* 0x000fe20003f0f018 */
[----:B------:R-:W-:Y:S02]  /*3210*/  UIADD3 UR40, UPT, UPT, UR28, 0x2, URZ ;  /* 0x000000021c287890 */ /* 0x000fe4000fffe0ff */
[----:B------:R-:W-:Y:S02]  /*3220*/  USEL UR27, URZ, 0x1, UP2 ;  /* 0x00000001ff1b7887 */ /* 0x000fe40009000000 */
[----:B------:R-:W-:Y:S02]  /*3230*/  USEL UR14, UR14, URZ, UP2 ;  /* 0x000000ff0e0e7287 */ /* 0x000fe40009000000 */
[----:B------:R-:W-:Y:S02]  /*3240*/  UIADD3 UR36, UPT, UPT, UR28, 0x4, URZ ;  /* 0x000000041c247890 */ /* 0x000fe4000fffe0ff */
[----:B------:R-:W-:Y:S01]  /*3250*/  @UP1 ULEA UR26, UR14, UR5, 0x3 ;  /* 0x000000050e1a1291 */ /* 0x000fe2000f8e18ff */
[----:B------:R-:W-:Y:S01]  /*3260*/  LOP3.LUT R8, R8, UR27, RZ, 0x3c, !PT ;  /* 0x0000001b08087c12 */ /* 0x000fe2000f8e3cff */
[----:B------:R-:W-:Y:S02]  /*3270*/  UIADD3 UR32, UPT, UPT, UR28, 0x6, URZ ;  /* 0x000000061c207890 */ /* 0x000fe4000fffe0ff */
[----:B------:R-:W-:Y:S01]  /*3280*/  UIADD3 UR6, UPT, UPT, UR6, 0x20, URZ ;  /* 0x0000002006067890 */ /* 0x000fe2000fffe0ff */
[----:B-1----:R-:W-:Y:S01]  /*3290*/  @P0 SHF.L.U32 R0, R8, 0x1f, RZ ;  /* 0x0000001f08000819 */ /* 0x002fe200000006ff */
[----:B------:R-:W-:Y:S01]  /*32a0*/  UIADD3 UR12, UPT, UPT, UR12, -0x1, URZ ;  /* 0xffffffff0c0c7890 */ /* 0x000fe2000fffe0ff */
[----:B------:R-:W-:Y:S02]  /*32b0*/  UMOV UR29, 0x40004040 ;  /* 0x40004040001d7882 */ /* 0x000fe40000000000 */
[----:B------:R2:W3:Y:S01]  /*32c0*/  @P0 SYNCS.PHASECHK.TRANS64.TRYWAIT P2, [UR26], R0 ;  /* 0x00000000ff0005a7 */ /* 0x0004e2000804111a */
[----:B------:R-:W-:Y:S01]  /*32d0*/  ULEA UR26, UR17, UR10, 0x9 ;  /* 0x0000000a111a7291 */ /* 0x000fe2000f8e48ff */
[----:B------:R-:W-:Y:S01]  /*32e0*/  UMOV UR27, 0x40004040 ;  /* 0x40004040001b7882 */ /* 0x000fe20000000000 */
[----:B------:R-:W-:Y:S02]  /*32f0*/  UMOV UR41, 0x40004040 ;  /* 0x4000404000297882 */ /* 0x000fe40000000000 */
[----:B------:R-:W-:Y:S02]  /*3300*/  UIADD3 UR38, UPT, UPT, UR26, 0x2, URZ ;  /* 0x000000021a267890 */ /* 0x000fe4000fffe0ff */
[----:B------:R-:W-:Y:S02]  /*3310*/  UIADD3 UR34, UPT, UPT, UR26, 0x4, URZ ;  /* 0x000000041a227890 */ /* 0x000fe4000fffe0ff */
[----:B------:R-:W-:Y:S01]  /*3320*/  UIADD3 UR30, UPT, UPT, UR26, 0x6, URZ ;  /* 0x000000061a1e7890 */ /* 0x000fe2000fffe0ff */
[----:B------:R2:W-:Y:S01]  /*3330*/  UTCIMMA gdesc[UR26], gdesc[UR28], tmem[UR8], tmem[UR24], idesc[UR25], UP4 ;  /* 0x00ff181c1a0075ea */ /* 0x0005e2000a000108 */
[----:B------:R-:W-:Y:S01]  /*3340*/  UPLOP3.LUT UP4, UPT, UPT, UPT, UPT, 0x80, 0x8 ;  /* 0x000000000008789c */ /* 0x000fe20003f8f070 */
[----:B------:R-:W-:Y:S01]  /*3350*/  UMOV UR39, 0x40004040 ;  /* 0x4000404000277882 */ /* 0x000fe20000000000 */
[----:B------:R-:W-:Y:S01]  /*3360*/  UMOV UR37, 0x40004040 ;  /* 0x4000404000257882 */ /* 0x000fe20000000000 */
[----:B------:R2:W-:Y:S01]  /*3370*/  UTCIMMA gdesc[UR38], gdesc[UR40], tmem[UR8], tmem[UR22], idesc[UR23], UPT ;  /* 0x00ff1628260075ea */ /* 0x0005e2000b800108 */
[----:B------:R-:W-:Y:S01]  /*3380*/  UMOV UR35, 0x40004040 ;  /* 0x4000404000237882 */ /* 0x000fe20000000000 */
[----:B------:R-:W-:Y:S01]  /*3390*/  UMOV UR33, 0x40004040 ;  /* 0x4000404000217882 */ /* 0x000fe20000000000 */
[----:B------:R-:W-:Y:S01]  /*33a0*/  UMOV UR31, 0x40004040 ;  /* 0x40004040001f7882 */ /* 0x000fe20000000000 */
[----:B------:R2:W-:Y:S01]  /*33b0*/  UTCIMMA gdesc[UR34], gdesc[UR36], tmem[UR8], tmem[UR20], idesc[UR21], UPT ;  /* 0x00ff1424220075ea */ /* 0x0005e2000b800108 */
[----:B------:R2:W-:Y:S01]  /*33c0*/  UTCIMMA gdesc[UR30], gdesc[UR32], tmem[UR8], tmem[UR18], idesc[UR19], UPT ;  /* 0x00ff12201e0075ea */ /* 0x0005e2000b800108 */
[----:B------:R2:W-:Y:S01]  /*33d0*/  UTCBAR [UR6], URZ ;  /* 0x000000ff060073e9 */ /* 0x0005e200080000ff */
[----:B------:R-:W-:Y:S01]  /*33e0*/  UMOV UR17, UR14 ;  /* 0x0000000e00117c82 */ /* 0x000fe20008000000 */
[----:B------:R-:W-:Y:S05]  /*33f0*/  BRA.U UP0, `(.L_x_58) ;  /* 0xfffffffd00507547 */ /* 0x000fea000b83ffff */
.L_x_55:
[----:B------:R-:W-:Y:S01]  /*3400*/  UIADD3 UR15, UPT, UPT, UR15, 0x1, URZ ;  /* 0x000000010f0f7890 */ /* 0x000fe2000fffe0ff */
[C---:B------:R-:W-:Y:S01]  /*3410*/  ISETP.NE.AND P0, PT, R10.reuse, 0x2, PT ;  /* 0x000000020a00780c */ /* 0x040fe20003f05270 */
[----:B------:R-:W-:Y:S02]  /*3420*/  UIADD3 UR7, UPT, UPT, UR7, 0x90, URZ ;  /* 0x0000009007077890 */ /* 0x000fe4000fffe0ff */
[----:B------:R-:W-:Y:S01]  /*3430*/  UISETP.NE.AND UP0, UPT, UR15, 0x4, UPT ;  /* 0x000000040f00788c */ /* 0x000fe2000bf05270 */
[----:B-12---:R-:W-:Y:S02]  /*3440*/  SEL R0, RZ, 0x1, P0 ;  /* 0x00000001ff007807 */ /* 0x006fe40000000000 */
[----:B------:R-:W-:Y:S01]  /*3450*/  SEL R10, R10, RZ, P0 ;  /* 0x000000ff0a0a7207 */ /* 0x000fe20000000000 */
[----:B------:R-:W-:Y:S01]  /*3460*/  USEL UR6, URZ, 0x1, UP0 ;  /* 0x00000001ff067887 */ /* 0x000fe20008000000 */
[----:B------:R-:W-:Y:S01]  /*3470*/  LOP3.LUT R9, R9, R0, RZ, 0x3c, !PT ;  /* 0x0000000009097212 */ /* 0x000fe200078e3cff */
[----:B------:R-:W-:Y:S01]  /*3480*/  USEL UR15, UR15, URZ, UP0 ;  /* 0x000000ff0f0f7287 */ /* 0x000fe20008000000 */
[----:B------:R1:W-:Y:S03]  /*3490*/  UTCBAR [UR7], URZ ;  /* 0x000000ff070073e9 */ /* 0x0003e600080000ff */
[----:B------:R-:W-:Y:S01]  /*34a0*/  LOP3.LUT R11, R11, UR6, RZ, 0x3c, !PT ;  /* 0x000000060b0b7c12 */ /* 0x000fe2000f8e3cff */
[----:B------:R-:W-:Y:S07]  /*34b0*/  @P1 BRA `(.L_x_59) ;  /* 0xfffffff800881947 */ /* 0x000fee000383ffff */
[----:B------:R-:W2:Y:S01]  /*34c0*/  S2UR UR4, SR_CgaCtaId ;  /* 0x00000000000479c3 */ /* 0x000ea20000008800 */
[----:B------:R-:W-:Y:S01]  /*34d0*/  ELECT P0, URZ, PT ;  /* 0x0000000000ff782f */ /* 0x000fe20003800000 */
[----:B------:R-:W-:Y:S01]  /*34e0*/  IMAD.MOV.U32 R0, RZ, RZ, 0x1 ;  /* 0x00000001ff007424 */ /* 0x000fe200078e00ff */
[----:B------:R-:W-:Y:S01]  /*34f0*/  UIADD3 UR5, UPT, UPT, UR5, 0xb0, URZ ;  /* 0x000000b005057890 */ /* 0x000fe2000fffe0ff */
[----:B------:R-:W-:Y:S01]  /*3500*/  SHF.L.U32 R3, R11, 0x1f, RZ ;  /* 0x0000001f0b037819 */ /* 0x000fe200000006ff */
[----:B------:R-:W-:-:S03]  /*3510*/  UMOV UR6, 0x40 ;  /* 0x0000004000067882 */ /* 0x000fc60000000000 */
[----:B------:R-:W-:Y:S01]  /*3520*/  UVIRTCOUNT.DEALLOC.SMPOOL 0x80 ;  /* 0x000000800000784c */ /* 0x000fe20000000000 */
[----:B--2---:R-:W-:Y:S02]  /*3530*/  ULEA UR4, UR4, UR6, 0x18 ;  /* 0x0000000604047291 */ /* 0x004fe4000f8ec0ff */
[----:B------:R-:W-:-:S07]  /*3540*/  ULEA UR6, UR15, UR5, 0x3 ;  /* 0x000000050f067291 */ /* 0x000fce000f8e18ff */
[----:B------:R2:W-:Y:S02]  /*3550*/  @P0 STS.U8 [UR4+0x1c], R0 ;  /* 0x00001c00ff000988 */ /* 0x0005e40008000004 */
[----:B------:R-:W4:Y:S02]  /*3560*/  SYNCS.PHASECHK.TRANS64.TRYWAIT P0, [UR6], R3 ;  /* 0x00000003ff0075a7 */ /* 0x000f240008001106 */
[----:B--2-4-:R-:W-:Y:S05]  /*3570*/  @!P0 BRA `(.L_x_60) ;  /* 0x0000004000648947 */ /* 0x014fea0003800000 */
.L_x_125:
[----:B-1----:R-:W-:-:S04]  /*3580*/  UIADD3 UR7, UPT, UPT, UR15, 0x1, URZ ;  /* 0x000000010f077890 */ /* 0x002fc8000fffe0ff */
[----:B------:R-:W-:-:S04]  /*3590*/  UISETP.NE.AND UP0, UPT, UR7, 0x4, UPT ;  /* 0x000000040700788c */ /* 0x000fc8000bf05270 */
[----:B------:R-:W-:Y:S02]  /*35a0*/  USEL UR8, URZ, 0x1, UP0 ;  /* 0x00000001ff087887 */ /* 0x000fe40008000000 */
[----:B------:R-:W-:-:S04]  /*35b0*/  USEL UR7, UR7, URZ, UP0 ;  /* 0x000000ff07077287 */ /* 0x000fc80008000000 */
[----:B------:R-:W-:Y:S01]  /*35c0*/  ULEA UR6, UR7, UR5, 0x3 ;  /* 0x0000000507067291 */ /* 0x000fe2000f8e18ff */
[----:B------:R-:W-:-:S04]  /*35d0*/  LOP3.LUT R2, R11, UR8, RZ, 0x3c, !PT ;  /* 0x000000080b027c12 */ /* 0x000fc8000f8e3cff */
[----:B--2---:R-:W-:-:S04]  /*35e0*/  SHF.L.U32 R3, R2, 0x1f, RZ ;  /* 0x0000001f02037819 */ /* 0x004fc800000006ff */
[----:B------:R-:W1:Y:S02]  /*35f0*/  SYNCS.PHASECHK.TRANS64.TRYWAIT P0, [UR6], R3 ;  /* 0x00000003ff0075a7 */ /* 0x000e640008001106 */
[----:B-1----:R-:W-:Y:S05]  /*3600*/  @!P0 BRA `(.L_x_61) ;  /* 0x0000004000588947 */ /* 0x002fea0003800000 */
.L_x_127:
        /* <DEDUP_REMOVED lines=9> */
.L_x_129:
[----:B------:R-:W-:-:S04]  /*36a0*/  UIADD3 UR7, UPT, UPT, UR7, 0x1, URZ ;  /* 0x0000000107077890 */ /* 0x000fc8000fffe0ff */
[----:B------:R-:W-:-:S04]  /*36b0*/  UISETP.NE.AND UP0, UPT, UR7, 0x4, UPT ;  /* 0x000000040700788c */ /* 0x000fc8000bf05270 */
[----:B------:R-:W-:Y:S02]  /*36c0*/  USEL UR6, URZ, 0x1, UP0 ;  /* 0x00000001ff067887 */ /* 0x000fe40008000000 */
[----:B------:R-:W-:-:S04]  /*36d0*/  USEL UR7, UR7, URZ, UP0 ;  /* 0x000000ff07077287 */ /* 0x000fc80008000000 */
[----:B------:R-:W-:Y:S01]  /*36e0*/  ULEA UR7, UR7, UR5, 0x3 ;  /* 0x0000000507077291 */ /* 0x000fe2000f8e18ff */
[----:B-1----:R-:W-:-:S04]  /*36f0*/  LOP3.LUT R3, R2, UR6, RZ, 0x3c, !PT ;  /* 0x0000000602037c12 */ /* 0x002fc8000f8e3cff */
[----:B------:R-:W-:-:S04]  /*3700*/  SHF.L.U32 R3, R3, 0x1f, RZ ;  /* 0x0000001f03037819 */ /* 0x000fc800000006ff */
[----:B------:R-:W1:Y:S02]  /*3710*/  SYNCS.PHASECHK.TRANS64.TRYWAIT P0, [UR7], R3 ;  /* 0x00000003ff0075a7 */ /* 0x000e640008001107 */
[----:B-1----:R-:W-:Y:S05]  /*3720*/  @!P0 BRA `(.L_x_63) ;  /* 0x0000004000408947 */ /* 0x002fea0003800000 */
.L_x_131:
[----:B------:R-:W-:Y:S01]  /*3730*/  NOP ;  /* 0x0000000000007918 */ /* 0x000fe20000000000 */
[----:B-1----:R-:W1:Y:S01]  /*3740*/  LDS R0, [UR4+0x14] ;  /* 0x00001404ff007984 */ /* 0x002e620008000800 */
[----:B------:R-:W-:Y:S01]  /*3750*/  ULOP3.LUT UR6, UR16, 0xffff, URZ, 0xc0, !UPT ;  /* 0x0000ffff10067892 */ /* 0x000fe2000f8ec0ff */
[----:B------:R-:W-:Y:S01]  /*3760*/  UMOV UR8, 0xffff ;  /* 0x0000ffff00087882 */ /* 0x000fe20000000000 */
[----:B------:R-:W-:Y:S02]  /*3770*/  UMOV UR5, 0x1 ;  /* 0x0000000100057882 */ /* 0x000fe40000000000 */
[----:B------:R-:W-:-:S04]  /*3780*/  USHF.R.U32.HI UR6, URZ, 0x5, UR6 ;  /* 0x00000005ff067899 */ /* 0x000fc80008011606 */
[----:B------:R-:W-:Y:S02]  /*3790*/  USHF.L.U32 UR8, UR8, UR6, URZ ;  /* 0x0000000608087299 */ /* 0x000fe400080006ff */
[----:B------:R-:W-:-:S04]  /*37a0*/  USHF.L.U32 UR5, UR5, UR6, URZ ;  /* 0x0000000605057299 */ /* 0x000fc800080006ff */
[----:B-1----:R-:W-:-:S04]  /*37b0*/  LOP3.LUT R0, R0, UR8, RZ, 0xc0, !PT ;  /* 0x0000000800007c12 */ /* 0x002fc8000f8ec0ff */
[----:B------:R-:W-:-:S13]  /*37c0*/  ISETP.NE.AND P0, PT, R0, UR8, PT ;  /* 0x0000000800007c0c */ /* 0x000fda000bf05270 */
[----:B------:R-:W-:Y:S05]  /*37d0*/  @P0 BRA `(.L_x_64) ;  /* 0x0000000000580947 */ /* 0x000fea0003800000 */
[----:B------:R-:W1:Y:S02]  /*37e0*/  LDS R0, [UR4+0x18] ;  /* 0x00001804ff007984 */ /* 0x000e640008000800 */
[----:B-1----:R-:W-:-:S04]  /*37f0*/  LOP3.LUT R0, R0, UR5, RZ, 0xc0, !PT ;  /* 0x0000000500007c12 */ /* 0x002fc8000f8ec0ff */
[----:B------:R-:W-:-:S13]  /*3800*/  ISETP.NE.AND P0, PT, R0, UR5, PT ;  /* 0x0000000500007c0c */ /* 0x000fda000bf05270 */
[----:B------:R-:W-:Y:S05]  /*3810*/  @P0 BRA `(.L_x_65) ;  /* 0x00000000003c0947 */ /* 0x000fea0003800000 */
[----:B------:R-:W1:Y:S01]  /*3820*/  S2R R2, SR_LANEID ;  /* 0x0000000000027919 */ /* 0x000e620000000000 */
[----:B------:R-:W-:Y:S01]  /*3830*/  ULOP3.LUT UR8, URZ, UR8, URZ, 0x33, !UPT ;  /* 0x00000008ff087292 */ /* 0x000fe2000f8e33ff */
[----:B------:R-:W-:Y:S01]  /*3840*/  LOP3.LUT R4, RZ, UR5, RZ, 0x33, !PT ;  /* 0x00000005ff047c12 */ /* 0x000fe2000f8e33ff */
[----:B------:R-:W-:Y:S02]  /*3850*/  VOTEU.ANY UR7, UPT, PT ;  /* 0x0000000000077886 */ /* 0x000fe400038e0100 */
[----:B------:R-:W-:Y:S01]  /*3860*/  UFLO.U32 UR7, UR7 ;  /* 0x00000007000772bd */ /* 0x000fe200080e0000 */
[----:B------:R-:W2:Y:S01]  /*3870*/  REDUX UR5, R4 ;  /* 0x00000000040573c4 */ /* 0x000ea20000000000 */
[----:B------:R-:W-:-:S06]  /*3880*/  IMAD.U32 R0, RZ, RZ, UR8 ;  /* 0x00000008ff007e24 */ /* 0x000fcc000f8e00ff */
[----:B------:R4:W-:Y:S01]  /*3890*/  UTCATOMSWS.AND URZ, UR8 ;  /* 0x0000000800ff79e3 */ /* 0x0009e20008000000 */
[----:B------:R-:W3:Y:S01]  /*38a0*/  REDUX UR6, R0 ;  /* 0x00000000000673c4 */ /* 0x000ee20000000000 */
[----:B-1----:R-:W-:Y:S01]  /*38b0*/  ISETP.EQ.U32.AND P0, PT, R2, UR7, PT ;  /* 0x0000000702007c0c */ /* 0x002fe2000bf02070 */
[----:B--2---:R-:W-:Y:S01]  /*38c0*/  IMAD.U32 R2, RZ, RZ, UR5 ;  /* 0x00000005ff027e24 */ /* 0x004fe2000f8e00ff */
[----:B---3--:R-:W-:-:S11]  /*38d0*/  MOV R3, UR6 ;  /* 0x0000000600037c02 */ /* 0x008fd60008000f00 */
[----:B------:R4:W-:Y:S04]  /*38e0*/  @P0 ATOMS.AND RZ, [UR4+0x14], R3 ;  /* 0x00001403ffff098c */ /* 0x0009e8000a800004 */
[----:B------:R4:W-:Y:S01]  /*38f0*/  @P0 ATOMS.AND RZ, [UR4+0x18], R2 ;  /* 0x00001802ffff098c */ /* 0x0009e2000a800004 */
[----:B------:R-:W-:Y:S05]  /*3900*/  BRA `(.L_x_66) ;  /* 0x0000000000147947 */ /* 0x000fea0003800000 */
.L_x_65:
[----:B------:R-:W-:Y:S02]  /*3910*/  MOV R2, 0x3930 ;  /* 0x0000393000027802 */ /* 0x000fe40000000f00 */
[----:B---3-5:R-:W-:Y:S05]  /*3920*/  CALL.REL.NOINC `($__internal_0_$__cuda_sm10x_tcgen05_guardrail_trap_col_being_dealloced_not_returned_by_alloc) ;  /* 0x00000040009c7944 */ /* 0x028fea0003c00000 */
[----:B------:R-:W-:Y:S05]  /*3930*/  BRA `(.L_x_66) ;  /* 0x0000000000087947 */ /* 0x000fea0003800000 */
.L_x_64:
[----:B------:R-:W-:Y:S02]  /*3940*/  MOV R2, 0x3960 ;  /* 0x0000396000027802 */ /* 0x000fe40000000f00 */
[----:B---3-5:R-:W-:Y:S05]  /*3950*/  CALL.REL.NOINC `($__internal_2_$__cuda_sm10x_tcgen05_guardrail_trap_unallocated_columns_being_dealloced) ;  /* 0x0000004000a87944 */ /* 0x028fea0003c00000 */
.L_x_66:
[----:B------:R-:W-:Y:S01]  /*3960*/  NOP ;  /* 0x0000000000007918 */ /* 0x000fe20000000000 */
[----:B----4-:R-:W-:Y:S05]  /*3970*/  EXIT ;  /* 0x000000000000794d */ /* 0x010fea0003800000 */
.L_x_48:
[----:B------:R-:W-:-:S09]  /*3980*/  UISETP.NE.OR UP2, UPT, UR8, 0x3, !UP2 ;  /* 0x000000030800788c */ /* 0x000fd2000d745670 */
[----:B------:R-:W-:Y:S05]  /*3990*/  BRA.U UP2, `(.L_x_67) ;  /* 0x0000000d02407547 */ /* 0x000fea000b800000 */
[----:B------:R-:W1:Y:S01]  /*39a0*/  LDC R0, c[0x0][0xb30] ;  /* 0x0002cc00ff007b82 */ /* 0x000e620000000800 */
[----:B------:R-:W2:Y:S01]  /*39b0*/  LDCU.64 UR8, c[0x0][0x888] ;  /* 0x00011100ff0877ac */ /* 0x000ea20008000a00 */
[----:B------:R-:W-:Y:S02]  /*39c0*/  HFMA2 R29, -RZ, RZ, 0, 0 ;  /* 0x00000000ff1d7431 */ /* 0x000fe400000001ff */
[----:B------:R-:W-:Y:S01]  /*39d0*/  IMAD.MOV.U32 R31, RZ, RZ, 0x1 ;  /* 0x00000001ff1f7424 */ /* 0x000fe200078e00ff */
[----:B------:R-:W-:Y:S01]  /*39e0*/  MOV R23, 0x1000 ;  /* 0x0000100000177802 */ /* 0x000fe20000000f00 */
[----:B------:R-:W4:Y:S01]  /*39f0*/  LDCU.64 UR4, c[0x0][0x890] ;  /* 0x00011200ff0477ac */ /* 0x000f220008000a00 */
[----:B------:R-:W-:Y:S01]  /*3a00*/  IMAD.MOV.U32 R30, RZ, RZ, RZ ;  /* 0x000000ffff1e7224 */ /* 0x000fe200078e00ff */
[----:B------:R-:W3:Y:S01]  /*3a10*/  LDC R19, c[0x0][0x370] ;  /* 0x0000dc00ff137b82 */ /* 0x000ee20000000800 */
[----:B------:R-:W-:Y:S01]  /*3a20*/  UMOV UR7, 0x400 ;  /* 0x0000040000077882 */ /* 0x000fe20000000000 */
[----:B------:R-:W-:-:S02]  /*3a30*/  UPLOP3.LUT UP1, UPT, UPT, UPT, UPT, 0x40, 0x4 ;  /* 0x000000000004789c */ /* 0x000fc40003f2e870 */
[----:B------:R-:W-:-:S04]  /*3a40*/  ULEA UR7, UR37, UR7, 0x18 ;  /* 0x0000000725077291 */ /* 0x000fc8000f8ec0ff */
[----:B------:R-:W3:Y:S01]  /*3a50*/  LDC R2, c[0x0][0xb0c] ;  /* 0x0002c300ff027b82 */ /* 0x000ee20000000800 */
[----:B------:R-:W-:Y:S02]  /*3a60*/  UIADD3 UR13, UPT, UPT, UR7, 0x48, URZ ;  /* 0x00000048070d7890 */ /* 0x000fe4000fffe0ff */
[----:B--2---:R-:W-:Y:S02]  /*3a70*/  UISETP.NE.U32.AND UP2, UPT, UR8, URZ, UPT ;  /* 0x000000ff0800728c */ /* 0x004fe4000bf45070 */
[----:B------:R-:W-:Y:S02]  /*3a80*/  UIADD3 UR17, UPT, UPT, UR7, 0x40, URZ ;  /* 0x0000004007117890 */ /* 0x000fe4000fffe0ff */
[----:B----4-:R-:W-:Y:S01]  /*3a90*/  UISETP.NE.U32.AND UP3, UPT, UR4, URZ, UPT ;  /* 0x000000ff0400728c */ /* 0x010fe2000bf65070 */
[----:B------:R-:W2:Y:S01]  /*3aa0*/  LDC R18, c[0x0][0xb20] ;  /* 0x0002c800ff127b82 */ /* 0x000ea20000000800 */
[----:B-1----:R-:W-:Y:S01]  /*3ab0*/  ISETP.NE.AND P1, PT, R0, 0x1, PT ;  /* 0x000000010000780c */ /* 0x002fe20003f25270 */
[----:B------:R-:W-:-:S02]  /*3ac0*/  UISETP.NE.AND.EX UP2, UPT, UR9, URZ, UPT, UP2 ;  /* 0x000000ff0900728c */ /* 0x000fc4000bf45320 */
[----:B------:R-:W-:Y:S02]  /*3ad0*/  UPRMT UR13, UR37, 0x654, UR13 ;  /* 0x00000654250d7896 */ /* 0x000fe4000800000d */
[----:B------:R-:W-:Y:S02]  /*3ae0*/  UISETP.NE.AND.EX UP3, UPT, UR5, URZ, UPT, UP3 ;  /* 0x000000ff0500728c */ /* 0x000fe4000bf65330 */
[----:B------:R-:W1:Y:S08]  /*3af0*/  LDC.64 R32, c[0x0][0x348] ;  /* 0x0000d200ff207b82 */ /* 0x000e700000000a00 */
[----:B------:R-:W4:Y:S08]  /*3b00*/  LDC.64 R16, c[0x0][0xb10] ;  /* 0x0002c400ff107b82 */ /* 0x000f300000000a00 */
[----:B------:R-:W1:Y:S08]  /*3b10*/  LDC.64 R6, c[0x0][0xb18] ;  /* 0x0002c600ff067b82 */ /* 0x000e700000000a00 */
[----:B------:R-:W1:Y:S08]  /*3b20*/  LDC.64 R4, c[0x0][0xb28] ;  /* 0x0002ca00ff047b82 */ /* 0x000e700000000a00 */
[----:B--23--:R-:W1:Y:S02]  /*3b30*/  LDC R22, c[0x0][0x374] ;  /* 0x0000dd00ff167b82 */ /* 0x00ce640000000800 */
.L_x_76:
[C---:B------:R-:W-:Y:S02]  /*3b40*/  LEA R0, R30.reuse, UR7, 0x3 ;  /* 0x000000071e007c11 */ /* 0x040fe4000f8e18ff */
[----:B------:R-:W-:Y:S02]  /*3b50*/  SHF.L.U32 R3, R29, 0x1f, RZ ;  /* 0x0000001f1d037819 */ /* 0x000fe400000006ff */
[----:B------:R-:W-:Y:S02]  /*3b60*/  LEA R24, R30, UR7, 0x4 ;  /* 0x000000071e187c11 */ /* 0x000fe4000f8e20ff */
[----:B--2---:R-:W2:Y:S02]  /*3b70*/  SYNCS.PHASECHK.TRANS64.TRYWAIT P0, [R0+URZ+0x70], R3 ;  /* 0x00007003000075a7 */ /* 0x004ea400080011ff */
[----:B--2---:R-:W-:Y:S05]  /*3b80*/  @!P0 BRA `(.L_x_68) ;  /* 0x0000003c00408947 */ /* 0x004fea0003800000 */
.L_x_132:
[----:B------:R-:W-:Y:S01]  /*3b90*/  ISETP.GE.AND P0, PT, R40, 0x1, PT ;  /* 0x000000012800780c */ /* 0x000fe20003f06270 */
[----:B------:R-:W3:Y:S01]  /*3ba0*/  LDS.128 R24, [R24+0x100] ;  /* 0x0001000018187984 */ /* 0x000ee20000000c00 */
[----:B--2---:R-:W-:Y:S01]  /*3bb0*/  VIADD R0, R0, 0x80 ;  /* 0x0000008000007836 */ /* 0x004fe20000000000 */
[----:B------:R-:W-:Y:S01]  /*3bc0*/  @!PT LDS RZ, [RZ] ;  /* 0x00000000fffff984 */ /* 0x000fe20000000800 */
[----:B------:R-:W-:Y:S01]  /*3bd0*/  @!PT LDS RZ, [RZ] ;  /* 0x00000000fffff984 */ /* 0x000fe20000000800 */
[----:B------:R-:W-:Y:S01]  /*3be0*/  @!PT LDS RZ, [RZ] ;  /* 0x00000000fffff984 */ /* 0x000fe20000000800 */
[----:B------:R-:W-:Y:S01]  /*3bf0*/  @!PT LDS RZ, [RZ] ;  /* 0x00000000fffff984 */ /* 0x000fe20000000800 */
[----:B------:R2:W-:Y:S06]  /*3c00*/  MEMBAR.ALL.CTA ;  /* 0x0000000000007992 */ /* 0x0005ec0000008000 */
[----:B--2---:R-:W2:Y:S01]  /*3c10*/  FENCE.VIEW.ASYNC.S ;  /* 0x00000000000073c6 */ /* 0x004ea20000000000 */
[----:B------:R-:W-:Y:S04]  /*3c20*/  PRMT R0, RZ, 0x654, R0 ;  /* 0x00000654ff007816 */ /* 0x000fe80000000000 */
[----:B--2---:R2:W-:Y:S01]  /*3c30*/  SYNCS.ARRIVE.TRANS64.RED.A1T0 RZ, [R0+URZ], RZ ;  /* 0x000000ff00ff79a7 */ /* 0x0045e200081004ff */
[----:B---3--:R-:W-:Y:S11]  /*3c40*/  LOP3.LUT P3, RZ, R26, 0x1, RZ, 0xc0, !PT ;  /* 0x000000011aff7812 */ /* 0x008ff6000786c0ff */
[----:B------:R-:W-:Y:S02]  /*3c50*/  @!UPT UIADD3 URZ, UPT, UPT, URZ, URZ, URZ ;  /* 0x000000fffffff290 */ /* 0x000fe4000fffe0ff */
[----:B------:R-:W-:Y:S02]  /*3c60*/  @P3 MOV R13, R24 ;  /* 0x00000018000d3202 */ /* 0x000fe40000000f00 */
[----:B------:R-:W-:Y:S01]  /*3c70*/  @P3 LOP3.LUT R8, R25, 0xffff, RZ, 0xc0, !PT ;  /* 0x0000ffff19083812 */ /* 0x000fe200078ec0ff */
[----:B--2---:R-:W-:Y:S06]  /*3c80*/  @!P0 BRA `(.L_x_69) ;  /* 0x0000000000a48947 */ /* 0x004fec0003800000 */
[----:B-1----:R-:W-:Y:S01]  /*3c90*/  IMAD.HI.U32 R35, R22, R7, RZ ;  /* 0x0000000716237227 */ /* 0x002fe200078e00ff */
[----:B------:R-:W-:Y:S02]  /*3ca0*/  ISETP.NE.AND P0, PT, R6, 0x1, PT ;  /* 0x000000010600780c */ /* 0x000fe40003f05270 */
[----:B------:R-:W-:Y:S01]  /*3cb0*/  ISETP.NE.AND P2, PT, R40, 0x1, PT ;  /* 0x000000012800780c */ /* 0x000fe20003f45270 */
[----:B----4-:R-:W-:Y:S01]  /*3cc0*/  IMAD.HI.U32 R34, R19, R16, RZ ;  /* 0x0000001013227227 */ /* 0x010fe200078e00ff */
[----:B------:R-:W-:Y:S02]  /*3cd0*/  SHF.R.U32.HI R35, RZ, R18, R35 ;  /* 0x00000012ff237219 */ /* 0x000fe40000011623 */
[----:B------:R-:W-:Y:S01]  /*3ce0*/  ISETP.NE.AND P4, PT, R2, 0x1, PT ;  /* 0x000000010200780c */ /* 0x000fe20003f85270 */
[----:B------:R-:W-:Y:S01]  /*3cf0*/  IMAD.HI.U32 R36, R13, R16, RZ ;  /* 0x000000100d247227 */ /* 0x000fe200078e00ff */
[----:B------:R-:W-:Y:S02]  /*3d00*/  SHF.R.U32.HI R34, RZ, R17, R34 ;  /* 0x00000011ff227219 */ /* 0x000fe40000011622 */
[----:B------:R-:W-:Y:S01]  /*3d10*/  SEL R3, R22, R35, !P0 ;  /* 0x0000002316037207 */ /* 0x000fe20004000000 */
[C---:B------:R-:W-:Y:S01]  /*3d20*/  IMAD.HI.U32 R35, R8.reuse, R7, RZ ;  /* 0x0000000708237227 */ /* 0x040fe200078e00ff */
[----:B------:R-:W-:Y:S02]  /*3d30*/  SEL R11, R19, R34, !P4 ;  /* 0x00000022130b7207 */ /* 0x000fe40006000000 */
[----:B------:R-:W-:Y:S01]  /*3d40*/  SHF.R.U32.HI R36, RZ, R17, R36 ;  /* 0x00000011ff247219 */ /* 0x000fe20000011624 */
[----:B------:R-:W-:Y:S01]  /*3d50*/  IMAD.HI.U32 R38, R3, R4, RZ ;  /* 0x0000000403267227 */ /* 0x000fe200078e00ff */
[----:B------:R-:W-:Y:S03]  /*3d60*/  SHF.R.U32.HI R35, RZ, R18, R35 ;  /* 0x00000012ff237219 */ /* 0x000fe60000011623 */
[----:B------:R-:W-:Y:S01]  /*3d70*/  IMAD.HI.U32 R34, R11, R4, RZ ;  /* 0x000000040b227227 */ /* 0x000fe200078e00ff */
[----:B------:R-:W-:Y:S02]  /*3d80*/  @P2 SHF.R.U32.HI R3, RZ, R5, R38 ;  /* 0x00000005ff032219 */ /* 0x000fe40000011626 */
[----:B------:R-:W-:Y:S02]  /*3d90*/  SEL R9, R8, R35, !P0 ;  /* 0x0000002308097207 */ /* 0x000fe40004000000 */
[----:B------:R-:W-:Y:S01]  /*3da0*/  @P2 SHF.R.U32.HI R11, RZ, R5, R34 ;  /* 0x00000005ff0b2219 */ /* 0x000fe20000011622 */
[C---:B------:R-:W-:Y:S01]  /*3db0*/  IMAD R10, R40.reuse, R3, RZ ;  /* 0x00000003280a7224 */ /* 0x040fe200078e02ff */
[----:B------:R-:W-:Y:S01]  /*3dc0*/  SEL R3, R13, R36, !P4 ;  /* 0x000000240d037207 */ /* 0x000fe20006000000 */
[C---:B------:R-:W-:Y:S03]  /*3dd0*/  IMAD.HI.U32 R14, R9.reuse, R4, RZ ;  /* 0x00000004090e7227 */ /* 0x040fe600078e00ff */
[----:B------:R-:W-:Y:S01]  /*3de0*/  ISETP.GE.AND P0, PT, R9, R10, PT ;  /* 0x0000000a0900720c */ /* 0x000fe20003f06270 */
[C---:B------:R-:W-:Y:S01]  /*3df0*/  IMAD R12, R40.reuse, R11, RZ ;  /* 0x0000000b280c7224 */ /* 0x040fe200078e02ff */
[-C--:B------:R-:W-:Y:S04]  /*3e00*/  SHF.R.U32.HI R14, RZ, R5.reuse, R14 ;  /* 0x00000005ff0e7219 */ /* 0x080fe8000001160e */
[----:B------:R-:W-:Y:S02]  /*3e10*/  ISETP.GE.OR P0, PT, R3, R12, P0 ;  /* 0x0000000c0300720c */ /* 0x000fe40000706670 */
[----:B------:R-:W-:Y:S05]  /*3e20*/  SEL R15, R9, R14, !P2 ;  /* 0x0000000e090f7207 */ /* 0x000fea0005000000 */
[----:B------:R-:W-:Y:S04]  /*3e30*/  IMAD.MOV R14, RZ, RZ, -R15 ;  /* 0x000000ffff0e7224 */ /* 0x000fe800078e0a0f */
[----:B------:R-:W-:Y:S02]  /*3e40*/  IMAD R14, R40, R14, R9 ;  /* 0x0000000e280e7224 */ /* 0x000fe400078e0209 */
[C---:B------:R-:W-:Y:S05]  /*3e50*/  @!P0 IMAD.HI.U32 R10, R3.reuse, R4, RZ ;  /* 0x00000004030a8227 */ /* 0x040fea00078e00ff */
[----:B------:R-:W-:Y:S04]  /*3e60*/  @!P0 SHF.R.U32.HI R10, RZ, R5, R10 ;  /* 0x00000005ff0a8219 */ /* 0x000fe8000001160a */
[----:B------:R-:W-:Y:S01]  /*3e70*/  @!P0 SEL R0, R3, R10, !P2 ;  /* 0x0000000a03008207 */ /* 0x000fe20005000000 */
[----:B------:R-:W-:Y:S03]  /*3e80*/  IMAD.MOV R10, RZ, RZ, -R3 ;  /* 0x000000ffff0a7224 */ /* 0x000fe600078e0a03 */
[----:B------:R-:W-:Y:S01]  /*3e90*/  @!P0 IADD3 R15, PT, PT, R15, -R0, RZ ;  /* 0x800000000f0f8210 */ /* 0x000fe20007ffe0ff */
[----:B------:R-:W-:Y:S01]  /*3ea0*/  @!P0 IMAD R0, R11, R14, R0 ;  /* 0x0000000e0b008224 */ /* 0x000fe200078e0200 */
[----:B------:R-:W-:Y:S01]  /*3eb0*/  IADD3 R11, PT, PT, -R9, RZ, RZ ;  /* 0x000000ff090b7210 */ /* 0x000fe20007ffe1ff */
[----:B------:R-:W-:Y:S02]  /*3ec0*/  IMAD R13, R2, R10, R13 ;  /* 0x0000000a020d7224 */ /* 0x000fe400078e020d */
[----:B------:R-:W-:Y:S02]  /*3ed0*/  @!P0 IMAD R9, R15, R40, R3 ;  /* 0x000000280f098224 */ /* 0x000fe400078e0203 */
[----:B------:R-:W-:Y:S02]  /*3ee0*/  @!P0 IMAD.MOV.U32 R3, RZ, RZ, R0 ;  /* 0x000000ffff038224 */ /* 0x000fe400078e0000 */
[----:B------:R-:W-:Y:S02]  /*3ef0*/  IMAD R8, R6, R11, R8 ;  /* 0x0000000b06087224 */ /* 0x000fe400078e0208 */
[----:B------:R-:W-:Y:S02]  /*3f00*/  IMAD R13, R3, R2, R13 ;  /* 0x00000002030d7224 */ /* 0x000fe400078e020d */
[----:B------:R-:W-:Y:S02]  /*3f10*/  IMAD R8, R9, R6, R8 ;  /* 0x0000000609087224 */ /* 0x000fe400078e0208 */
.L_x_69:
[----:B------:R-:W-:Y:S05]  /*3f20*/  BRA.U UP1, `(.L_x_70) ;  /* 0x0000000101107547 */ /* 0x000fea000b800000 */
[----:B------:R-:W-:Y:S04]  /*3f30*/  MOV R0, UR6 ;  /* 0x0000000600007c02 */ /* 0x000fe80008000f00 */
[----:B------:R-:W-:Y:S04]  /*3f40*/  SHF.L.U32 R3, R0, 0x1f, RZ ;  /* 0x0000001f00037819 */ /* 0x000fe800000006ff */
[----:B------:R-:W2:Y:S02]  /*3f50*/  SYNCS.PHASECHK.TRANS64.TRYWAIT P0, [UR7+0x68], R3 ;  /* 0x00006803ff0075a7 */ /* 0x000ea40008001107 */
[----:B--2---:R-:W-:Y:S05]  /*3f60*/  @!P0 BRA `(.L_x_71) ;  /* 0x00000038005c8947 */ /* 0x004fea0003800000 */
.L_x_70:
[----:B------:R-:W-:Y:S02]  /*3f70*/  R2UR UR19, R21 ;  /* 0x00000000151372ca */ /* 0x000fe400000e0000 */
[----:B------:R-:W-:Y:S02]  /*3f80*/  R2UR UR18, R20 ;  /* 0x00000000141272ca */ /* 0x000fe400000e0000 */
[----:B------:R-:W-:Y:S02]  /*3f90*/  ISETP.NE.U32.AND P2, PT, RZ, UR4, PT ;  /* 0x00000004ff007c0c */ /* 0x000fe4000bf45070 */
[----:B------:R-:W-:Y:S02]  /*3fa0*/  SHF.L.U32 R12, R31, 0x1f, RZ ;  /* 0x0000001f1f0c7819 */ /* 0x000fe400000006ff */
[----:B------:R-:W-:Y:S05]  /*3fb0*/  ISETP.NE.AND.EX P2, PT, RZ, UR5, PT, P2 ;  /* 0x00000005ff007c0c */ /* 0x000fea000bf45320 */
[----:B------:R-:W-:Y:S02]  /*3fc0*/  USHF.L.U32 UR19, UR19, 0x6, URZ ;  /* 0x0000000613137899 */ /* 0x000fe400080006ff */
[----:B------:R-:W-:Y:S01]  /*3fd0*/  USHF.L.U32 UR18, UR18, 0x7, URZ ;  /* 0x0000000712127899 */ /* 0x000fe200080006ff */
[----:B------:R-:W-:Y:S11]  /*3fe0*/  BRA.U !UP3, `(.L_x_72) ;  /* 0x000000010b347547 */ /* 0x000ff6000b800000 */
[----:B------:R-:W-:Y:S01]  /*3ff0*/  UPLOP3.LUT UP0, UPT, UPT, UPT, UP2, 0x80, 0x8 ;  /* 0x000000000008789c */ /* 0x000fe20003f0f020 */
[----:B--2---:R-:W-:Y:S02]  /*4000*/  HFMA2 R0, -RZ, RZ, 0, 5.9604644775390625e-08 ;  /* 0x00000001ff007431 */ /* 0x004fe400000001ff */
[----:B------:R-:W-:Y:S03]  /*4010*/  IMAD.MOV.U32 R91, RZ, RZ, 0x1 ;  /* 0x00000001ff5b7424 */ /* 0x000fe600078e00ff */
[----:B------:R-:W-:Y:S05]  /*4020*/  PLOP3.LUT P0, PT, PT, PT, UP0, 0x80, 0x8 ;  /* 0x000000000008781c */ /* 0x000fea0003f0f008 */
[----:B------:R-:W2:Y:S01]  /*4030*/  @UP0 LDCU.64 UR10, c[0x0][0x888] ;  /* 0x00011100ff0a07ac */ /* 0x000ea20008000a00 */
[----:B------:R-:W-:Y:S07]  /*4040*/  @UP0 UIMAD UR8, UR36, UR4, URZ ;  /* 0x00000004240802a4 */ /* 0x000fee000f8e02ff */
[----:B------:R-:W-:Y:S01]  /*4050*/  @!P0 PRMT R91, R0, 0x7610, R91 ;  /* 0x00007610005b8816 */ /* 0x000fe2000000005b */
[----:B--2---:R-:W-:Y:S03]  /*4060*/  @UP0 UIMAD.WIDE UR10, UR8, 0x4, UR10 ;  /* 0x00000004080a08a5 */ /* 0x004fe6000f8e020a */
[----:B------:R-:W2:Y:S03]  /*4070*/  @!UP0 LDCU UR8, c[0x0][0x880] ;  /* 0x00011000ff0887ac */ /* 0x000ea60008000800 */
[----:B------:R-:W-:Y:S01]  /*4080*/  IMAD.U32 R10, RZ, RZ, UR10 ;  /* 0x0000000aff0a7e24 */ /* 0x000fe2000f8e00ff */
[----:B------:R-:W-:Y:S05]  /*4090*/  MOV R11, UR11 ;  /* 0x0000000b000b7c02 */ /* 0x000fea0008000f00 */
[----:B-----5:R3:W5:Y:S02]  /*40a0*/  @P0 LDG.E R50, desc[UR46][R10.64] ;  /* 0x0000002e0a320981 */ /* 0x020764000c1e1900 */
[----:B--23--:R-:W-:Y:S07]  /*40b0*/  @!P0 IMAD.U32 R50, RZ, RZ, UR8 ;  /* 0x00000008ff328e24 */ /* 0x00cfee000f8e00ff */
.L_x_72:
[----:B-----5:R-:W-:Y:S01]  /*40c0*/  @!P2 ISETP.EQ.AND P0, PT, R50, RZ, PT ;  /* 0x000000ff3200a20c */ /* 0x020fe20003f02270 */
[----:B------:R-:W-:Y:S01]  /*40d0*/  @!UPT UIADD3 URZ, UPT, UPT, URZ, URZ, URZ ;  /* 0x000000fffffff290 */ /* 0x000fe2000fffe0ff */
[----:B------:R-:W-:Y:S11]  /*40e0*/  @!P2 BRA `(.L_x_73) ;  /* 0x000000000014a947 */ /* 0x000ff60003800000 */
[----:B------:R-:W-:Y:S02]  /*40f0*/  LOP3.LUT P2, RZ, R91, 0xff, RZ, 0xc0, !PT ;  /* 0x000000ff5bff7812 */ /* 0x000fe4000784c0ff */
[----:B------:R-:W-:Y:S04]  /*4100*/  PLOP3.LUT P0, PT, PT, PT, UP0, 0x80, 0x8 ;  /* 0x000000000008781c */ /* 0x000fe80003f0f008 */
[----:B------:R-:W-:Y:S07]  /*4110*/  PLOP3.LUT P0, PT, P0, PT, PT, 0x8, 0x80 ;  /* 0x000000000080781c */ /* 0x000fee000070e170 */
[----:B------:R-:W-:Y:S11]  /*4120*/  @P2 ISETP.EQ.AND P0, PT, R50, RZ, PT ;  /* 0x000000ff3200220c */ /* 0x000ff60003f02270 */
[----:B------:R-:W-:Y:S02]  /*4130*/  @!UPT UIADD3 URZ, UPT, UPT, URZ, URZ, URZ ;  /* 0x000000fffffff290 */ /* 0x000fe4000fffe0ff */
.L_x_73:
[----:B------:R-:W3:Y:S01]  /*4140*/  SYNCS.PHASECHK.TRANS64.TRYWAIT P2, [UR7+0x50], R12 ;  /* 0x0000500cff0075a7 */ /* 0x000ee20008041107 */
[----:B------:R-:W-:Y:S04]  /*4150*/  ELECT P4, URZ, PT ;  /* 0x0000000000ff782f */ /* 0x000fe80003880000 */
[----:B------:R-:W-:Y:S11]  /*4160*/  PLOP3.LUT P4, PT, P0, P4, PT, 0xf2, 0x2f ;  /* 0x00000000002f781c */ /* 0x000ff60000789e72 */
[----:B------:R-:W-:Y:S02]  /*4170*/  @!UPT UIADD3 URZ, UPT, UPT, URZ, URZ, URZ ;  /* 0x000000fffffff290 */ /* 0x000fe4000fffe0ff */
[----:B-1----:R-:W-:Y:S05]  /*4180*/  @!P4 IADD3 R21, P0, PT, R32, 0x580, RZ ;  /* 0x000005802015c810 */ /* 0x002fea0007f1e0ff */
[----:B------:R-:W-:Y:S01]  /*4190*/  @!P4 IMAD.X R20, RZ, RZ, R33, P0 ;  /* 0x000000ffff14c224 */ /* 0x000fe200000e0621 */
[----:B---3--:R-:W-:Y:S07]  /*41a0*/  @!P2 BRA `(.L_x_74) ;  /* 0x0000003400e4a947 */ /* 0x008fee0003800000 */
.L_x_135:
[----:B------:R-:W3:Y:S01]  /*41b0*/  LDC.64 R14, c[0x0][0xb10] ;  /* 0x0002c400ff0e7b82 */ /* 0x000ee20000000a00 */
[----:B------:R-:W-:Y:S01]  /*41c0*/  @!P4 R2UR UR8, R20 ;  /* 0x000000001408c2ca */ /* 0x000fe200000e0000 */
[----:B------:R-:W-:Y:S01]  /*41d0*/  VOTEU.ALL UP1, P4 ;  /* 0x0000000000ff7886 */ /* 0x000fe20002020000 */
[----:B------:R-:W-:Y:S01]  /*41e0*/  @!P4 R2UR UR9, R21 ;  /* 0x000000001509c2ca */ /* 0x000fe200000e0000 */
[----:B------:R-:W-:Y:S01]  /*41f0*/  UMOV UR10, 0x0 ;  /* 0x00000000000a7882 */ /* 0x000fe20000000000 */
[----:B------:R-:W-:Y:S03]  /*4200*/  UMOV UR11, 0x10000000 ;  /* 0x10000000000b7882 */ /* 0x000fe60000000000 */
[----:B------:R-:W5:Y:S01]  /*4210*/  LDC.64 R10, c[0x0][0xb18] ;  /* 0x0002c600ff0a7b82 */ /* 0x000f620000000a00 */
[----:B------:R-:W-:Y:S01]  /*4220*/  @!UP1 UIADD3 UR16, UPT, UPT, UR7, 0x200, URZ ;  /* 0x0000020007109890 */ /* 0x000fe2000fffe0ff */
[----:B------:R-:W-:Y:S01]  /*4230*/  @P3 SHF.R.U32.HI R28, RZ, 0x10, R25 ;  /* 0x00000010ff1c3819 */ /* 0x000fe20000011619 */
[----:B------:R-:W-:Y:S01]  /*4240*/  VOTEU.ALL UP1, P4 ;  /* 0x0000000000ff7886 */ /* 0x000fe20002020000 */
[----:B------:R-:W-:Y:S01]  /*4250*/  UMOV UR20, UR36 ;  /* 0x0000002400147c82 */ /* 0x000fe20008000000 */
[----:B------:R-:W-:Y:S03]  /*4260*/  VIADD R30, R30, 0x1 ;  /* 0x000000011e1e7836 */ /* 0x000fe60000000000 */
[----:B--2---:R-:W2:Y:S01]  /*4270*/  @!P1 LDC R0, c[0x0][0xb20] ;  /* 0x0002c800ff009b82 */ /* 0x004ea20000000800 */
[----:B------:R-:W-:Y:S01]  /*4280*/  IMAD.U32 R21, RZ, RZ, UR8 ;  /* 0x00000008ff157e24 */ /* 0x000fe2000f8e00ff */
[----:B------:R-:W-:Y:S06]  /*4290*/  UPRMT UR8, UR37, 0x654, UR17 ;  /* 0x0000065425087896 */ /* 0x000fec0008000011 */
[----:B-1----:R-:W1:Y:S01]  /*42a0*/  @!P1 LDC R3, c[0x0][0xb0c] ;  /* 0x0002c300ff039b82 */ /* 0x002e620000000800 */
[----:B------:R-:W-:Y:S01]  /*42b0*/  IMAD.U32 R20, RZ, RZ, UR9 ;  /* 0x00000009ff147e24 */ /* 0x000fe2000f8e00ff */
[----:B------:R-:W-:Y:S04]  /*42c0*/  @!P4 R2UR UR15, R21 ;  /* 0x00000000150fc2ca */ /* 0x000fe800000e0000 */
[----:B------:R-:W-:Y:S01]  /*42d0*/  @!P4 R2UR UR14, R20 ;  /* 0x00000000140ec2ca */ /* 0x000fe200000e0000 */
[----:B------:R-:W-:Y:S11]  /*42e0*/  @!P4 IMAD.MOV.U32 R20, RZ, RZ, 0x1000 ;  /* 0x00001000ff14c424 */ /* 0x000ff600078e00ff */
[----:B------:R-:W-:Y:S01]  /*42f0*/  @!UPT UIADD3 URZ, UPT, UPT, URZ, URZ, URZ ;  /* 0x000000fffffff290 */ /* 0x000fe2000fffe0ff */
[----:B------:R1:W-:Y:S01]  /*4300*/  @!UP1 UTMALDG.3D [UR16], [UR14], desc[UR10] ;  /* 0x00000a100e0095b4 */ /* 0x0003e20008011000 */
[----:B------:R1:W-:Y:S02]  /*4310*/  @!P4 SYNCS.ARRIVE.TRANS64.RED.A0TR RZ, [UR7+0x40], R20 ;  /* 0x00004014ffffc9a7 */ /* 0x0003e40008300407 */
[----:B-1----:R-:W-:Y:S01]  /*4320*/  @!P1 ISETP.NE.AND P2, PT, R3, 0x1, PT ;  /* 0x000000010300980c */ /* 0x002fe20003f45270 */
[C---:B---3--:R-:W-:Y:S01]  /*4330*/  @!P1 IMAD.HI.U32 R14, R13.reuse, R14, RZ ;  /* 0x0000000e0d0e9227 */ /* 0x048fe200078e00ff */
[----:B-----5:R-:W-:Y:S03]  /*4340*/  @!P1 ISETP.NE.AND P0, PT, R10, 0x1, PT ;  /* 0x000000010a00980c */ /* 0x020fe60003f05270 */
[C---:B------:R-:W-:Y:S01]  /*4350*/  @!P1 IMAD.HI.U32 R11, R8.reuse, R11, RZ ;  /* 0x0000000b080b9227 */ /* 0x040fe200078e00ff */
[----:B------:R-:W-:Y:S04]  /*4360*/  @!P1 SHF.R.U32.HI R14, RZ, R15, R14 ;  /* 0x0000000fff0e9219 */ /* 0x000fe8000001160e */
[----:B--2---:R-:W-:Y:S01]  /*4370*/  @!P1 SHF.R.U32.HI R9, RZ, R0, R11 ;  /* 0x00000000ff099219 */ /* 0x004fe2000001160b */
[----:B------:R-:W-:Y:S01]  /*4380*/  SYNCS.ARRIVE.TRANS64.RED.A1T0 RZ, [UR8], RZ ;  /* 0x000000ffffff79a7 */ /* 0x000fe20008100408 */
[----:B------:R-:W-:Y:S02]  /*4390*/  @!P1 SEL R14, R13, R14, !P2 ;  /* 0x0000000e0d0e9207 */ /* 0x000fe40005000000 */
[----:B------:R-:W-:Y:S01]  /*43a0*/  @!P1 SEL R9, R8, R9, !P0 ;  /* 0x0000000908099207 */ /* 0x000fe20004000000 */
[----:B------:R-:W1:Y:S04]  /*43b0*/  SYNCS.PHASECHK.TRANS64.TRYWAIT P5, [UR7+0x58], R12 ;  /* 0x0000580cff0075a7 */ /* 0x000e6800080a1107 */
[----:B------:R-:W-:Y:S02]  /*43c0*/  @!P1 IMAD.IADD R0, R9, 0x1, -R14 ;  /* 0x0000000109009824 */ /* 0x000fe400078e0a0e */
[----:B------:R-:W-:Y:S02]  /*43d0*/  @!P1 IMAD.IADD R9, R14, 0x1, -R9 ;  /* 0x000000010e099824 */ /* 0x000fe400078e0a09 */
[----:B------:R-:W-:Y:S02]  /*43e0*/  @!P1 IMAD R13, R0, R3, R13 ;  /* 0x00000003000d9224 */ /* 0x000fe400078e020d */
[----:B------:R-:W-:Y:S01]  /*43f0*/  @!P1 IMAD R8, R9, R10, R8 ;  /* 0x0000000a09089224 */ /* 0x000fe200078e0208 */
[----:B-1----:R-:W-:Y:S06]  /*4400*/  @!P5 BRA `(.L_x_75) ;  /* 0x000000340064d947 */ /* 0x002fec0003800000 */
.L_x_137:
[----:B-1----:R-:W-:Y:S01]  /*4410*/  @!P4 IADD3 R3, P0, PT, R32, 0x580, RZ ;  /* 0x000005802003c810 */ /* 0x002fe20007f1e0ff */
[----:B------:R-:W-:Y:S01]  /*4420*/  VOTEU.ALL UP1, P4 ;  /* 0x0000000000ff7886 */ /* 0x000fe20002020000 */
[----:B------:R-:W-:Y:S01]  /*4430*/  UMOV UR20, 0x0 ;  /* 0x0000000000147882 */ /* 0x000fe20000000000 */
[----:B------:R-:W-:Y:S01]  /*4440*/  UMOV UR21, 0x10000000 ;  /* 0x1000000000157882 */ /* 0x000fe20000000000 */
[----:B------:R-:W-:Y:S01]  /*4450*/  @!P4 R2UR UR9, R3 ;  /* 0x000000000309c2ca */ /* 0x000fe200000e0000 */
[----:B------:R-:W-:Y:S01]  /*4460*/  @!P4 IMAD.X R0, RZ, RZ, R33, P0 ;  /* 0x000000ffff00c224 */ /* 0x000fe200000e0621 */
[----:B------:R-:W-:Y:S01]  /*4470*/  @!UP1 UIADD3 UR10, UPT, UPT, UR18, 0x40, URZ ;  /* 0x00000040120a9890 */ /* 0x000fe2000fffe0ff */
[----:B------:R-:W-:Y:S01]  /*4480*/  ISETP.NE.AND P0, PT, R30, 0x2, PT ;  /* 0x000000021e00780c */ /* 0x000fe20003f05270 */
[----:B------:R-:W-:Y:S01]  /*4490*/  UMOV UR11, UR19 ;  /* 0x00000013000b7c82 */ /* 0x000fe20008000000 */
[----:B------:R-:W-:Y:S01]  /*44a0*/  UMOV UR12, UR36 ;  /* 0x00000024000c7c82 */ /* 0x000fe20008000000 */
[----:B------:R-:W-:Y:S01]  /*44b0*/  @!P4 R2UR UR8, R0 ;  /* 0x000000000008c2ca */ /* 0x000fe200000e0000 */
[----:B------:R-:W-:Y:S01]  /*44c0*/  IMAD.IADD R20, R8, 0x1, R83 ;  /* 0x0000000108147824 */ /* 0x000fe200078e0253 */
[----:B------:R-:W-:Y:S01]  /*44d0*/  @P3 R2UR UR36, R28 ;  /* 0x000000001c2432ca */ /* 0x000fe200000e0000 */
[----:B------:R-:W-:Y:S01]  /*44e0*/  IMAD.IADD R21, R13, 0x1, R90 ;  /* 0x000000010d157824 */ /* 0x000fe200078e025a */
[----:B------:R-:W-:Y:S02]  /*44f0*/  SEL R0, RZ, 0x1, P0 ;  /* 0x00000001ff007807 */ /* 0x000fe40000000000 */
[----:B------:R-:W-:Y:S01]  /*4500*/  LOP3.LUT R31, R31, 0x1, RZ, 0x3c, !PT ;  /* 0x000000011f1f7812 */ /* 0x000fe200078e3cff */
[----:B------:R-:W-:Y:S01]  /*4510*/  IMAD.U32 R10, RZ, RZ, UR9 ;  /* 0x00000009ff0a7e24 */ /* 0x000fe2000f8e00ff */
[----:B------:R-:W-:Y:S01]  /*4520*/  @!UP1 UIADD3 UR9, UPT, UPT, UR7, 0x48, URZ ;  /* 0x0000004807099890 */ /* 0x000fe2000fffe0ff */
[----:B------:R-:W-:Y:S02]  /*4530*/  LOP3.LUT R29, R29, R0, RZ, 0x3c, !PT ;  /* 0x000000001d1d7212 */ /* 0x000fe400078e3cff */
[----:B------:R-:W-:Y:S02]  /*4540*/  SEL R30, R30, RZ, P0 ;  /* 0x000000ff1e1e7207 */ /* 0x000fe40000000000 */
[----:B------:R-:W-:Y:S01]  /*4550*/  IMAD.U32 R11, RZ, RZ, UR8 ;  /* 0x00000008ff0b7e24 */ /* 0x000fe2000f8e00ff */
[----:B------:R-:W-:Y:S01]  /*4560*/  @!P4 R2UR UR14, R10 ;  /* 0x000000000a0ec2ca */ /* 0x000fe200000e0000 */
[----:B------:R-:W-:Y:S01]  /*4570*/  @!UP1 UIADD3 UR8, UPT, UPT, UR7, 0x1200, URZ ;  /* 0x0000120007089890 */ /* 0x000fe2000fffe0ff */
[----:B------:R-:W-:Y:S02]  /*4580*/  VOTEU.ALL UP1, P4 ;  /* 0x0000000000ff7886 */ /* 0x000fe40002020000 */
[----:B------:R-:W-:Y:S11]  /*4590*/  @!P4 R2UR UR15, R11 ;  /* 0x000000000b0fc2ca */ /* 0x000ff600000e0000 */
[----:B------:R-:W-:Y:S02]  /*45a0*/  @!UPT UIADD3 URZ, UPT, UPT, URZ, URZ, URZ ;  /* 0x000000fffffff290 */ /* 0x000fe4000fffe0ff */
[----:B------:R2:W-:Y:S01]  /*45b0*/  @!UP1 UTMALDG.3D [UR8], [UR14], desc[UR20] ;  /* 0x000014080e0095b4 */ /* 0x0005e20008011000 */
[----:B------:R2:W-:Y:S01]  /*45c0*/  @!P4 SYNCS.ARRIVE.TRANS64.RED.A0TR RZ, [UR7+0x48], R23 ;  /* 0x00004817ffffc9a7 */ /* 0x0005e20008300407 */
[----:B------:R-:W-:Y:S01]  /*45d0*/  UPLOP3.LUT UP1, UPT, UPT, UPT, UPT, 0x80, 0x8 ;  /* 0x000000000008789c */ /* 0x000fe20003f2f070 */
[----:B------:R-:W-:Y:S01]  /*45e0*/  SYNCS.ARRIVE.TRANS64.RED.A1T0 RZ, [UR13], RZ ;  /* 0x000000ffffff79a7 */ /* 0x000fe2000810040d */
[----:B------:R-:W-:Y:S09]  /*45f0*/  @P3 BRA `(.L_x_76) ;  /* 0xfffffff400503947 */ /* 0x000ff2000383ffff */
[----:B------:R-:W-:-:S04]  /*4600*/  SHF.L.U32 R3, R31, 0x1f, RZ ;  /* 0x0000001f1f037819 */ /* 0x000fc800000006ff */
[----:B------:R-:W1:Y:S02]  /*4610*/  SYNCS.PHASECHK.TRANS64.TRYWAIT P0, [UR7+0x50], R3 ;  /* 0x00005003ff0075a7 */ /* 0x000e640008001107 */
[----:B-1----:R-:W-:Y:S05]  /*4620*/  @!P0 BRA `(.L_x_77) ;  /* 0x0000003000f48947 */ /* 0x002fea0003800000 */
.L_x_139:
[----:B-1----:R-:W-:-:S07]  /*4630*/  MOV R0, UR7 ;  /* 0x0000000700007c02 */ /* 0x002fce0008000f00 */
.L_x_78:
[----:B-1----:R-:W-:-:S04]  /*4640*/  SHF.L.U32 R3, R31, 0x1f, RZ ;  /* 0x0000001f1f037819 */ /* 0x002fc800000006ff */
[----:B------:R1:W3:Y:S03]  /*4650*/  SYNCS.PHASECHK.TRANS64.TRYWAIT P0, [R0+URZ+0x58], R3 ;  /* 0x00005803000075a7 */ /* 0x0002e600080011ff */
[----:B---3--:R-:W-:Y:S05]  /*4660*/  @!P0 NANOSLEEP.SYNCS 0x989680 ;  /* 0x009896800000895d */ /* 0x008fea0003900000 */
[----:B------:R-:W3:Y:S02]  /*4670*/  @!P0 SYNCS.PHASECHK.TRANS64 P0, [R0+URZ+0x58], R3 ;  /* 0x00005803000085a7 */ /* 0x000ee400080010ff */
[----:B--23--:R-:W-:Y:S05]  /*4680*/  @P0 EXIT ;  /* 0x000000000000094d */ /* 0x00cfea0003800000 */
[----:B------:R-:W-:Y:S05]  /*4690*/  BRA `(.L_x_78) ;  /* 0xfffffffc00e87947 */ /* 0x000fea000383ffff */
.L_x_67:
[----:B------:R-:W-:-:S06]  /*46a0*/  UISETP.GE.AND UP1, UPT, UR8, 0x4, UPT ;  /* 0x000000040800788c */ /* 0x000fcc000bf26270 */
[----:B------:R-:W-:-:S13]  /*46b0*/  PLOP3.LUT P0, PT, PT, PT, UP1, 0x80, 0x8 ;  /* 0x000000000008781c */ /* 0x000fda0003f0f018 */
[----:B------:R-:W-:Y:S05]  /*46c0*/  @!P0 EXIT ;  /* 0x000000000000894d */ /* 0x000fea0003800000 */
[----:B------:R-:W-:Y:S01]  /*46d0*/  BAR.SYNC.DEFER_BLOCKING 0x6, 0xa0 ;  /* 0x0182800000007b1d */ /* 0x000fe20000010000 */
[C---:B------:R-:W-:Y:S01]  /*46e0*/  IMAD.SHL.U32 R2, R103.reuse, 0x40, RZ ;  /* 0x0000004067027824 */ /* 0x040fe200078e00ff */
[C---:B------:R-:W-:Y:S01]  /*46f0*/  LOP3.LUT R105, R103.reuse, 0x60, RZ, 0xc0, !PT ;  /* 0x0000006067697812 */ /* 0x040fe200078ec0ff */
[C---:B------:R-:W-:Y:S02]  /*4700*/  IMAD.SHL.U32 R95, R103.reuse, 0x20, RZ ;  /* 0x00000020675f7824 */ /* 0x040fe400078e00ff */
[----:B------:R-:W-:Y:S02]  /*4710*/  HFMA2 R44, -RZ, RZ, 0, 0 ;  /* 0x00000000ff2c7431 */ /* 0x000fe400000001ff */
[C---:B------:R-:W-:Y:S01]  /*4720*/  IMAD.SHL.U32 R0, R103.reuse, 0x8, RZ ;  /* 0x0000000867007824 */ /* 0x040fe200078e00ff */
[----:B------:R-:W-:Y:S01]  /*4730*/  UMOV UR49, 0x400 ;  /* 0x0000040000317882 */ /* 0x000fe20000000000 */
[----:B------:R-:W1:Y:S01]  /*4740*/  LDC R93, c[0x0][0x370] ;  /* 0x0000dc00ff5d7b82 */ /* 0x000e620000000800 */
[----:B------:R-:W-:Y:S01]  /*4750*/  ULEA UR49, UR37, UR49, 0x18 ;  /* 0x0000003125317291 */ /* 0x000fe2000f8ec0ff */
[----:B------:R-:W-:Y:S01]  /*4760*/  LOP3.LUT R5, R2, 0x180, RZ, 0xc0, !PT ;  /* 0x0000018002057812 */ /* 0x000fe200078ec0ff */
[----:B------:R-:W-:Y:S01]  /*4770*/  IMAD.U32 R46, R103, 0x10000, RZ ;  /* 0x00010000672e7824 */ /* 0x000fe200078e00ff */
[----:B------:R-:W-:Y:S01]  /*4780*/  LOP3.LUT R95, R95, 0xc00, RZ, 0xc0, !PT ;  /* 0x00000c005f5f7812 */ /* 0x000fe200078ec0ff */
[----:B------:R-:W-:Y:S01]  /*4790*/  UIADD3 UR4, UPT, UPT, UR49, 0x2200, URZ ;  /* 0x0000220031047890 */ /* 0x000fe2000fffe0ff */
[----:B------:R-:W-:Y:S01]  /*47a0*/  LOP3.LUT R0, R5, 0x30, R0, 0xf8, !PT ;  /* 0x0000003005007812 */ /* 0x000fe200078ef800 */
[----:B------:R-:W-:Y:S01]  /*47b0*/  IMAD.SHL.U32 R5, R103, 0x2, RZ ;  /* 0x0000000267057824 */ /* 0x000fe200078e00ff */
[----:B------:R-:W2:Y:S01]  /*47c0*/  LDC R42, c[0x0][0xb0c] ;  /* 0x0002c300ff2a7b82 */ /* 0x000ea20000000800 */
[----:B------:R-:W-:Y:S01]  /*47d0*/  LOP3.LUT R95, R95, 0x40, R2, 0xf8, !PT ;  /* 0x000000405f5f7812 */ /* 0x000fe200078ef802 */
[----:B------:R-:W-:Y:S01]  /*47e0*/  IMAD.MOV.U32 R102, RZ, RZ, RZ ;  /* 0x000000ffff667224 */ /* 0x000fe200078e00ff */
[----:B------:R-:W-:Y:S01]  /*47f0*/  LOP3.LUT R46, R46, 0x600000, RZ, 0xc0, !PT ;  /* 0x006000002e2e7812 */ /* 0x000fe200078ec0ff */
[----:B------:R-:W-:Y:S01]  /*4800*/  IMAD.MOV.U32 R107, RZ, RZ, RZ ;  /* 0x000000ffff6b7224 */ /* 0x000fe200078e00ff */
[----:B------:R-:W-:-:S02]  /*4810*/  LOP3.LUT R0, R0, 0x20, R5, 0x78, !PT ;  /* 0x0000002000007812 */ /* 0x000fc400078e7805 */
[----:B------:R-:W-:Y:S02]  /*4820*/  CS2R R100, SRZ ;  /* 0x0000000000647805 */ /* 0x000fe4000001ff00 */
[----:B------:R-:W-:Y:S01]  /*4830*/  LOP3.LUT R95, R95, 0x200, R2, 0xf8, !PT ;  /* 0x000002005f5f7812 */ /* 0x000fe200078ef802 */
[----:B------:R-:W4:Y:S01]  /*4840*/  LDC R92, c[0x0][0xb20] ;  /* 0x0002c800ff5c7b82 */ /* 0x000f220000000800 */
[----:B------:R-:W3:Y:S01]  /*4850*/  LDS R3, [UR49+0x120] ;  /* 0x00012031ff037984 */ /* 0x000ee20008000800 */
[----:B------:R-:W-:Y:S01]  /*4860*/  LOP3.LUT R103, R103, 0x2, RZ, 0xc0, !PT ;  /* 0x0000000267677812 */ /* 0x000fe200078ec0ff */
[----:B------:R-:W-:Y:S01]  /*4870*/  IMAD.MOV.U32 R99, RZ, RZ, RZ ;  /* 0x000000ffff637224 */ /* 0x000fe200078e00ff */
[----:B------:R-:W-:Y:S01]  /*4880*/  LOP3.LUT R95, R95, R0, RZ, 0xfc, !PT ;  /* 0x000000005f5f7212 */ /* 0x000fe200078efcff */
[----:B------:R-:W-:Y:S01]  /*4890*/  IMAD.U32 R104, RZ, RZ, UR4 ;  /* 0x00000004ff687e24 */ /* 0x000fe2000f8e00ff */
[----:B------:R-:W-:Y:S01]  /*48a0*/  IADD3 R97, PT, PT, -R103, RZ, RZ ;  /* 0x000000ff67617210 */ /* 0x000fe20007ffe1ff */
[----:B------:R-:W1:Y:S01]  /*48b0*/  LDCU.64 UR52, c[0x0][0x348] ;  /* 0x00006900ff3477ac */ /* 0x000e620008000a00 */
[----:B------:R-:W1:Y:S01]  /*48c0*/  LDC R41, c[0x0][0xb30] ;  /* 0x0002cc00ff297b82 */ /* 0x000e620000000800 */
[----:B------:R-:W1:Y:S01]  /*48d0*/  LDCU.64 UR38, c[0x0][0x888] ;  /* 0x00011100ff2677ac */ /* 0x000e620008000a00 */
[----:B------:R-:W1:Y:S06]  /*48e0*/  LDCU.64 UR44, c[0x0][0x890] ;  /* 0x00011200ff2c77ac */ /* 0x000e6c0008000a00 */
[----:B------:R-:W1:Y:S01]  /*48f0*/  LDC.64 R88, c[0x0][0xb10] ;  /* 0x0002c400ff587b82 */ /* 0x000e620000000a00 */
[----:B------:R-:W-:-:S07]  /*4900*/  UIADD3 UR48, UPT, UPT, UR49, 0x200, URZ ;  /* 0x0000020031307890 */ /* 0x000fce000fffe0ff */
[----:B------:R-:W1:Y:S08]  /*4910*/  LDC.64 R38, c[0x0][0xb18] ;  /* 0x0002c600ff267b82 */ /* 0x000e700000000a00 */
[----:B------:R-:W1:Y:S08]  /*4920*/  LDC.64 R36, c[0x0][0xb28] ;  /* 0x0002ca00ff247b82 */ /* 0x000e700000000a00 */
[----:B------:R-:W1:Y:S01]  /*4930*/  LDC.64 R86, c[0x0][0x8b0] ;  /* 0x00022c00ff567b82 */ /* 0x000e620000000a00 */
[----:B---3--:R-:W-:-:S07]  /*4940*/  IMAD.IADD R46, R3, 0x1, R46 ;  /* 0x00000001032e7824 */ /* 0x008fce00078e022e */
[----:B------:R-:W3:Y:S08]  /*4950*/  LDC.64 R84, c[0x0][0x8a8] ;  /* 0x00022a00ff547b82 */ /* 0x000ef00000000a00 */
[----:B--2-4-:R-:W1:Y:S02]  /*4960*/  LDC R94, c[0x0][0x374] ;  /* 0x0000dd00ff5e7b82 */ /* 0x014e640000000800 */
.L_x_104:
[----:B------:R-:W-:Y:S02]  /*4970*/  LEA R0, R107, UR49, 0x3 ;  /* 0x000000316b007c11 */ /* 0x000fe4000f8e18ff */
[----:B------:R-:W-:Y:S02]  /*4980*/  SHF.L.U32 R3, R101, 0x1f, RZ ;  /* 0x0000001f65037819 */ /* 0x000fe400000006ff */
[----:B------:R-:W-:Y:S02]  /*4990*/  LEA R16, R107, UR49, 0x4 ;  /* 0x000000316b107c11 */ /* 0x000fe4000f8e20ff */
[----:B------:R-:W2:Y:S02]  /*49a0*/  SYNCS.PHASECHK.TRANS64.TRYWAIT P0, [R0+URZ+0x70], R3 ;  /* 0x00007003000075a7 */ /* 0x000ea400080011ff */
[----:B-12---:R-:W-:Y:S05]  /*49b0*/  @!P0 BRA `(.L_x_79) ;  /* 0x0000003000288947 */ /* 0x006fea0003800000 */
.L_x_140:
[----:B------:R-:W4:Y:S01]  /*49c0*/  LDC.64 R12, c[0x0][0xb10] ;  /* 0x0002c400ff0c7b82 */ /* 0x000f220000000a00 */
[----:B------:R-:W3:Y:S01]  /*49d0*/  LDS.128 R16, [R16+0x100] ;  /* 0x0001000010107984 */ /* 0x000ee20000000c00 */
[----:B-1----:R-:W-:Y:S01]  /*49e0*/  ISETP.NE.AND P1, PT, R41, 0x1, PT ;  /* 0x000000012900780c */ /* 0x002fe20003f25270 */
[----:B--2---:R-:W-:Y:S01]  /*49f0*/  VIADD R0, R0, 0x80 ;  /* 0x0000008000007836 */ /* 0x004fe20000000000 */
[----:B------:R-:W-:Y:S04]  /*4a00*/  ISETP.GE.AND P0, PT, R40, 0x1, PT ;  /* 0x000000012800780c */ /* 0x000fe80003f06270 */
[----:B------:R-:W1:Y:S01]  /*4a10*/  LDC.64 R10, c[0x0][0xb18] ;  /* 0x0002c600ff0a7b82 */ /* 0x000e620000000a00 */
[----:B------:R-:W-:Y:S01]  /*4a20*/  PRMT R0, RZ, 0x654, R0 ;  /* 0x00000654ff007816 */ /* 0x000fe20000000000 */
[----:B------:R-:W-:Y:S01]  /*4a30*/  @!PT LDS RZ, [RZ] ;  /* 0x00000000fffff984 */ /* 0x000fe20000000800 */
[----:B------:R-:W-:Y:S01]  /*4a40*/  @!PT LDS RZ, [RZ] ;  /* 0x00000000fffff984 */ /* 0x000fe20000000800 */
[----:B------:R-:W-:Y:S01]  /*4a50*/  @!PT LDS RZ, [RZ] ;  /* 0x00000000fffff984 */ /* 0x000fe20000000800 */
[----:B------:R-:W-:Y:S01]  /*4a60*/  @!PT LDS RZ, [RZ] ;  /* 0x00000000fffff984 */ /* 0x000fe20000000800 */
[----:B------:R2:W-:Y:S06]  /*4a70*/  MEMBAR.ALL.CTA ;  /* 0x0000000000007992 */ /* 0x0005ec0000008000 */
[----:B--2---:R-:W2:Y:S01]  /*4a80*/  FENCE.VIEW.ASYNC.S ;  /* 0x00000000000073c6 */ /* 0x004ea20000000000 */
[----:B------:R-:W1:Y:S08]  /*4a90*/  @!P1 LDC R14, c[0x0][0xb20] ;  /* 0x0002c800ff0e9b82 */ /* 0x000e700000000800 */
[----:B------:R-:W1:Y:S01]  /*4aa0*/  @!P1 LDC R9, c[0x0][0xb0c] ;  /* 0x0002c300ff099b82 */ /* 0x000e620000000800 */
[----:B--2---:R2:W-:Y:S01]  /*4ab0*/  SYNCS.ARRIVE.TRANS64.RED.A1T0 RZ, [R0+URZ], RZ ;  /* 0x000000ff00ff79a7 */ /* 0x0045e200081004ff */
[----:B---3--:R-:W-:Y:S04]  /*4ac0*/  LOP3.LUT P4, RZ, R18, 0x1, RZ, 0xc0, !PT ;  /* 0x0000000112ff7812 */ /* 0x008fe8000788c0ff */
[----:B------:R-:W-:Y:S09]  /*4ad0*/  P2R R106, PR, RZ, 0x10 ;  /* 0x00000010ff6a7803 */ /* 0x000ff20000000000 */
[----:B------:R-:W-:Y:S02]  /*4ae0*/  @P4 MOV R45, R16 ;  /* 0x00000010002d4202 */ /* 0x000fe40000000f00 */
[----:B------:R-:W-:Y:S01]  /*4af0*/  @P4 LOP3.LUT R43, R17, 0xffff, RZ, 0xc0, !PT ;  /* 0x0000ffff112b4812 */ /* 0x000fe200078ec0ff */
[----:B--2-4-:R-:W-:Y:S06]  /*4b00*/  @!P0 BRA `(.L_x_80) ;  /* 0x0000000000a48947 */ /* 0x014fec0003800000 */
[----:B------:R-:W-:Y:S01]  /*4b10*/  IMAD.HI.U32 R23, R94, R39, RZ ;  /* 0x000000275e177227 */ /* 0x000fe200078e00ff */
[----:B------:R-:W-:Y:S02]  /*4b20*/  ISETP.NE.AND P0, PT, R38, 0x1, PT ;  /* 0x000000012600780c */ /* 0x000fe40003f05270 */
[----:B------:R-:W-:Y:S01]  /*4b30*/  ISETP.NE.AND P2, PT, R40, 0x1, PT ;  /* 0x000000012800780c */ /* 0x000fe20003f45270 */
[----:B------:R-:W-:Y:S01]  /*4b40*/  IMAD.HI.U32 R22, R93, R88, RZ ;  /* 0x000000585d167227 */ /* 0x000fe200078e00ff */
[----:B------:R-:W-:Y:S02]  /*4b50*/  SHF.R.U32.HI R23, RZ, R92, R23 ;  /* 0x0000005cff177219 */ /* 0x000fe40000011617 */
[----:B------:R-:W-:Y:S01]  /*4b60*/  ISETP.NE.AND P3, PT, R42, 0x1, PT ;  /* 0x000000012a00780c */ /* 0x000fe20003f65270 */
[----:B------:R-:W-:Y:S01]  /*4b70*/  IMAD.HI.U32 R26, R45, R88, RZ ;  /* 0x000000582d1a7227 */ /* 0x000fe200078e00ff */
[----:B------:R-:W-:Y:S02]  /*4b80*/  SHF.R.U32.HI R22, RZ, R89, R22 ;  /* 0x00000059ff167219 */ /* 0x000fe40000011616 */
[----:B------:R-:W-:Y:S01]  /*4b90*/  SEL R3, R94, R23, !P0 ;  /* 0x000000175e037207 */ /* 0x000fe20004000000 */
[----:B------:R-:W-:Y:S01]  /*4ba0*/  IMAD.HI.U32 R23, R43, R39, RZ ;  /* 0x000000272b177227 */ /* 0x000fe200078e00ff */
[----:B------:R-:W-:Y:S02]  /*4bb0*/  SEL R7, R93, R22, !P3 ;  /* 0x000000165d077207 */ /* 0x000fe40005800000 */
[----:B------:R-:W-:Y:S01]  /*4bc0*/  SHF.R.U32.HI R26, RZ, R89, R26 ;  /* 0x00000059ff1a7219 */ /* 0x000fe2000001161a */
[-C--:B------:R-:W-:Y:S04]  /*4bd0*/  IMAD.HI.U32 R22, R3, R36.reuse, RZ ;  /* 0x0000002403167227 */ /* 0x080fe800078e00ff */
[----:B------:R-:W-:Y:S01]  /*4be0*/  IMAD.HI.U32 R24, R7, R36, RZ ;  /* 0x0000002407187227 */ /* 0x000fe200078e00ff */
[-C--:B------:R-:W-:Y:S02]  /*4bf0*/  @P2 SHF.R.U32.HI R3, RZ, R37.reuse, R22 ;  /* 0x00000025ff032219 */ /* 0x080fe40000011616 */
[----:B------:R-:W-:Y:S02]  /*4c00*/  SHF.R.U32.HI R22, RZ, R92, R23 ;  /* 0x0000005cff167219 */ /* 0x000fe40000011617 */
[----:B------:R-:W-:Y:S01]  /*4c10*/  @P2 SHF.R.U32.HI R7, RZ, R37, R24 ;  /* 0x00000025ff072219 */ /* 0x000fe20000011618 */
[C---:B------:R-:W-:Y:S01]  /*4c20*/  IMAD R2, R40.reuse, R3, RZ ;  /* 0x0000000328027224 */ /* 0x040fe200078e02ff */
[----:B------:R-:W-:Y:S02]  /*4c30*/  SEL R5, R43, R22, !P0 ;  /* 0x000000162b057207 */ /* 0x000fe40004000000 */
[----:B------:R-:W-:Y:S01]  /*4c40*/  SEL R3, R45, R26, !P3 ;  /* 0x0000001a2d037207 */ /* 0x000fe20005800000 */
[----:B------:R-:W-:Y:S01]  /*4c50*/  IMAD R4, R40, R7, RZ ;  /* 0x0000000728047224 */ /* 0x000fe200078e02ff */
[C---:B------:R-:W-:Y:S01]  /*4c60*/  ISETP.GE.AND P0, PT, R5.reuse, R2, PT ;  /* 0x000000020500720c */ /* 0x040fe20003f06270 */
[----:B------:R-:W-:Y:S03]  /*4c70*/  IMAD.HI.U32 R6, R5, R36, RZ ;  /* 0x0000002405067227 */ /* 0x000fe600078e00ff */
[----:B------:R-:W-:Y:S01]  /*4c80*/  ISETP.GE.OR P0, PT, R3, R4, P0 ;  /* 0x000000040300720c */ /* 0x000fe20000706670 */
[----:B------:R-:W-:Y:S01]  /*4c90*/  IMAD.MOV R4, RZ, RZ, -R3 ;  /* 0x000000ffff047224 */ /* 0x000fe200078e0a03 */
[-C--:B------:R-:W-:Y:S03]  /*4ca0*/  SHF.R.U32.HI R6, RZ, R37.reuse, R6 ;  /* 0x00000025ff067219 */ /* 0x080fe60000011606 */
[----:B------:R-:W-:Y:S01]  /*4cb0*/  IMAD R45, R42, R4, R45 ;  /* 0x000000042a2d7224 */ /* 0x000fe200078e022d */
[----:B------:R-:W-:Y:S05]  /*4cc0*/  SEL R15, R5, R6, !P2 ;  /* 0x00000006050f7207 */ /* 0x000fea0005000000 */
[----:B------:R-:W-:Y:S02]  /*4cd0*/  IMAD.MOV R6, RZ, RZ, -R15 ;  /* 0x000000ffff067224 */ /* 0x000fe400078e0a0f */
[C---:B------:R-:W-:Y:S04]  /*4ce0*/  @!P0 IMAD.HI.U32 R2, R3.reuse, R36, RZ ;  /* 0x0000002403028227 */ /* 0x040fe800078e00ff */
[----:B------:R-:W-:Y:S01]  /*4cf0*/  IMAD R6, R40, R6, R5 ;  /* 0x0000000628067224 */ /* 0x000fe200078e0205 */
[----:B------:R-:W-:Y:S04]  /*4d00*/  @!P0 SHF.R.U32.HI R2, RZ, R37, R2 ;  /* 0x00000025ff028219 */ /* 0x000fe80000011602 */
[----:B------:R-:W-:Y:S02]  /*4d10*/  @!P0 SEL R0, R3, R2, !P2 ;  /* 0x0000000203008207 */ /* 0x000fe40005000000 */
[----:B------:R-:W-:Y:S02]  /*4d20*/  IADD3 R2, PT, PT, -R5, RZ, RZ ;  /* 0x000000ff05027210 */ /* 0x000fe40007ffe1ff */
[----:B------:R-:W-:Y:S01]  /*4d30*/  @!P0 IADD3 R8, PT, PT, R15, -R0, RZ ;  /* 0x800000000f088210 */ /* 0x000fe20007ffe0ff */
[----:B------:R-:W-:Y:S02]  /*4d40*/  @!P0 IMAD R0, R7, R6, R0 ;  /* 0x0000000607008224 */ /* 0x000fe400078e0200 */
[----:B------:R-:W-:Y:S02]  /*4d50*/  IMAD R43, R38, R2, R43 ;  /* 0x00000002262b7224 */ /* 0x000fe400078e022b */
[----:B------:R-:W-:Y:S02]  /*4d60*/  @!P0 IMAD R5, R8, R40, R3 ;  /* 0x0000002808058224 */ /* 0x000fe400078e0203 */
[----:B------:R-:W-:Y:S04]  /*4d70*/  @!P0 IMAD.MOV.U32 R3, RZ, RZ, R0 ;  /* 0x000000ffff038224 */ /* 0x000fe800078e0000 */
[----:B------:R-:W-:Y:S02]  /*4d80*/  IMAD R45, R3, R42, R45 ;  /* 0x0000002a032d7224 */ /* 0x000fe400078e022d */
[----:B------:R-:W-:Y:S07]  /*4d90*/  IMAD R43, R5, R38, R43 ;  /* 0x00000026052b7224 */ /* 0x000fee00078e022b */
.L_x_80:
[----:B-1----:R-:W-:Y:S01]  /*4da0*/  @!P1 ISETP.NE.AND P0, PT, R10, 0x1, PT ;  /* 0x000000010a00980c */ /* 0x002fe20003f05270 */
[----:B------:R-:W-:Y:S01]  /*4db0*/  @!P1 IMAD.HI.U32 R0, R45, R12, RZ ;  /* 0x0000000c2d009227 */ /* 0x000fe200078e00ff */
[----:B------:R-:W-:Y:S01]  /*4dc0*/  @!P1 ISETP.NE.AND P2, PT, R9, 0x1, PT ;  /* 0x000000010900980c */ /* 0x000fe20003f45270 */
[----:B------:R-:W-:Y:S01]  /*4dd0*/  ULOP3.LUT UP0, URZ, UR48, 0x1b0, URZ, 0xc0, !UPT ;  /* 0x000001b030ff7892 */ /* 0x000fe2000f80c0ff */
[----:B------:R-:W-:Y:S01]  /*4de0*/  R2UR UR42, R21 ;  /* 0x00000000152a72ca */ /* 0x000fe200000e0000 */
[----:B------:R-:W-:Y:S01]  /*4df0*/  @!P1 IMAD.HI.U32 R3, R43, R11, RZ ;  /* 0x0000000b2b039227 */ /* 0x000fe200078e00ff */
[----:B------:R-:W-:Y:S02]  /*4e00*/  @!P1 SHF.R.U32.HI R0, RZ, R13, R0 ;  /* 0x0000000dff009219 */ /* 0x000fe40000011600 */
[----:B------:R-:W-:Y:S01]  /*4e10*/  R2UR UR41, R20 ;  /* 0x00000000142972ca */ /* 0x000fe200000e0000 */
[----:B------:R-:W-:Y:S01]  /*4e20*/  VIADD R107, R107, 0x1 ;  /* 0x000000016b6b7836 */ /* 0x000fe20000000000 */
[----:B------:R-:W-:Y:S02]  /*4e30*/  @!P1 SHF.R.U32.HI R2, RZ, R14, R3 ;  /* 0x0000000eff029219 */ /* 0x000fe40000011603 */
[----:B------:R-:W-:Y:S02]  /*4e40*/  @!P1 SEL R3, R45, R0, !P2 ;  /* 0x000000002d039207 */ /* 0x000fe40005000000 */
[----:B------:R-:W-:Y:S02]  /*4e50*/  @!P1 SEL R2, R43, R2, !P0 ;  /* 0x000000022b029207 */ /* 0x000fe40004000000 */
[----:B------:R-:W-:Y:S01]  /*4e60*/  @P4 SHF.R.U32.HI R98, RZ, 0x10, R17 ;  /* 0x00000010ff624819 */ /* 0x000fe20000011611 */
[----:B------:R-:W-:Y:S02]  /*4e70*/  USHF.L.U32 UR42, UR42, 0x6, URZ ;  /* 0x000000062a2a7899 */ /* 0x000fe400080006ff */
[----:B------:R-:W-:Y:S02]  /*4e80*/  @!P1 IMAD.IADD R0, R2, 0x1, -R3 ;  /* 0x0000000102009824 */ /* 0x000fe400078e0a03 */
[----:B------:R-:W-:Y:S01]  /*4e90*/  @!P1 IMAD.IADD R2, R3, 0x1, -R2 ;  /* 0x0000000103029824 */ /* 0x000fe200078e0a02 */
[----:B------:R-:W-:Y:S01]  /*4ea0*/  USHF.L.U32 UR41, UR41, 0x7, URZ ;  /* 0x0000000729297899 */ /* 0x000fe200080006ff */
[----:B------:R-:W-:Y:S02]  /*4eb0*/  @!P1 IMAD R45, R0, R9, R45 ;  /* 0x00000009002d9224 */ /* 0x000fe400078e022d */
[----:B------:R-:W-:Y:S01]  /*4ec0*/  @!P1 IMAD R43, R2, R10, R43 ;  /* 0x0000000a022b9224 */ /* 0x000fe200078e022b */
[----:B------:R-:W-:Y:S08]  /*4ed0*/  BRA.U !UP0, `(.L_x_81) ;  /* 0x0000000108407547 */ /* 0x000ff0000b800000 */
[----:B------:R-:W1:Y:S01]  /*4ee0*/  LDCU.64 UR8, c[0x4][0x80] ;  /* 0x01001000ff0877ac */ /* 0x000e620008000a00 */
[----:B------:R-:W-:Y:S01]  /*4ef0*/  MOV R3, 0x0 ;  /* 0x0000000000037802 */ /* 0x000fe20000000f00 */
[----:B------:R-:W-:Y:S02]  /*4f00*/  HFMA2 R12, -RZ, RZ, 0, 5.9604644775390625e-08 ;  /* 0x00000001ff0c7431 */ /* 0x000fe400000001ff */
[----:B------:R-:W-:Y:S02]  /*4f10*/  IMAD.MOV.U32 R8, RZ, RZ, 0x70 ;  /* 0x00000070ff087424 */ /* 0x000fe400078e00ff */
[----:B------:R-:W-:Y:S01]  /*4f20*/  IMAD.MOV.U32 R13, RZ, RZ, RZ ;  /* 0x000000ffff0d7224 */ /* 0x000fe200078e00ff */
[----:B------:R-:W2:Y:S01]  /*4f30*/  LDCU.64 UR6, c[0x4][0x88] ;  /* 0x01001100ff0677ac */ /* 0x000ea20008000a00 */
[----:B------:R-:W3:Y:S01]  /*4f40*/  LDC.64 R2, c[0x4][R3] ;  /* 0x0100000003027b82 */ /* 0x000ee20000000a00 */
[----:B------:R-:W4:Y:S01]  /*4f50*/  LDCU.64 UR4, c[0x4][0x8] ;  /* 0x01000100ff0477ac */ /* 0x000f220008000a00 */
[----:B-1----:R-:W-:Y:S01]  /*4f60*/  MOV R5, UR9 ;  /* 0x0000000900057c02 */ /* 0x002fe20008000f00 */
[----:B------:R-:W-:Y:S01]  /*4f70*/  IMAD.U32 R4, RZ, RZ, UR8 ;  /* 0x00000008ff047e24 */ /* 0x000fe2000f8e00ff */
[----:B--2---:R-:W-:Y:S01]  /*4f80*/  MOV R7, UR7 ;  /* 0x0000000700077c02 */ /* 0x004fe20008000f00 */
[----:B------:R-:W-:Y:S01]  /*4f90*/  IMAD.U32 R6, RZ, RZ, UR6 ;  /* 0x00000006ff067e24 */ /* 0x000fe2000f8e00ff */
[----:B----4-:R-:W-:Y:S01]  /*4fa0*/  MOV R11, UR5 ;  /* 0x00000005000b7c02 */ /* 0x010fe20008000f00 */
[----:B------:R-:W-:Y:S02]  /*4fb0*/  IMAD.U32 R10, RZ, RZ, UR4 ;  /* 0x00000004ff0a7e24 */ /* 0x000fe4000f8e00ff */
[----:B------:R-:W-:Y:S07]  /*4fc0*/  LEPC R20, `(.L_x_81) ;  /* 0x000000001014794e */ /* 0x000fee0000000000 */
[----:B---3-5:R-:W-:Y:S05]  /*4fd0*/  CALL.ABS.NOINC R2 ;  /* 0x0000000002007343 */ /* 0x028fea0003c00000 */
.L_x_81:
[----:B------:R-:W-:Y:S01]  /*4fe0*/  LOP3.LUT P0, RZ, R104, 0x1b0, RZ, 0xc0, !PT ;  /* 0x000001b068ff7812 */ /* 0x000fe2000780c0ff */
[----:B------:R-:W-:Y:S11]  /*4ff0*/  BSSY.RECONVERGENT B6, `(.L_x_82) ;  /* 0x0000013000067945 */ /* 0x000ff60003800200 */
[----:B------:R-:W-:Y:S01]  /*5000*/  @!UPT UIADD3 URZ, UPT, UPT, URZ, URZ, URZ ;  /* 0x000000fffffff290 */ /* 0x000fe2000fffe0ff */
[----:B------:R-:W-:Y:S05]  /*5010*/  @!P0 BRA `(.L_x_83) ;  /* 0x0000000000408947 */ /* 0x000fea0003800000 */
        /* <DEDUP_REMOVED lines=16> */
.L_x_83:
[----:B------:R-:W-:Y:S05]  /*5120*/  BSYNC.RECONVERGENT B6 ;  /* 0x0000000000067941 */ /* 0x000fea0003800200 */
.L_x_82:
[----:B------:R-:W-:Y:S01]  /*5130*/  ISETP.NE.U32.AND P4, PT, R86, RZ, PT ;  /* 0x000000ff5600720c */ /* 0x000fe20003f85070 */
[----:B------:R-:W-:Y:S01]  /*5140*/  UISETP.NE.AND UP2, UPT, UR50, URZ, UPT ;  /* 0x000000ff3200728c */ /* 0x000fe2000bf45270 */
[----:B------:R-:W-:Y:S01]  /*5150*/  ISETP.NE.U32.AND P2, PT, RZ, UR38, PT ;  /* 0x00000026ff007c0c */ /* 0x000fe2000bf45070 */
[----:B------:R-:W-:Y:S01]  /*5160*/  UISETP.NE.U32.AND UP1, UPT, UR44, URZ, UPT ;  /* 0x000000ff2c00728c */ /* 0x000fe2000bf25070 */
[----:B------:R-:W-:Y:S01]  /*5170*/  ISETP.NE.AND.EX P4, PT, R87, RZ, PT, P4 ;  /* 0x000000ff5700720c */ /* 0x000fe20003f85340 */
[----:B------:R-:W-:Y:S01]  /*5180*/  UPLOP3.LUT UP0, UPT, UPT, UPT, UPT, 0x40, 0x4 ;  /* 0x000000000004789c */ /* 0x000fe20003f0e870 */
[----:B------:R-:W-:Y:S01]  /*5190*/  ISETP.NE.AND.EX P2, PT, RZ, UR39, PT, P2 ;  /* 0x00000027ff007c0c */ /* 0x000fe2000bf45320 */
[----:B------:R-:W-:Y:S01]  /*51a0*/  UISETP.NE.AND.EX UP1, UPT, UR45, URZ, UPT, UP1 ;  /* 0x000000ff2d00728c */ /* 0x000fe2000bf25310 */
[----:B------:R-:W-:Y:S04]  /*51b0*/  PLOP3.LUT P1, PT, PT, PT, UP2, 0x80, 0x8 ;  /* 0x000000000008781c */ /* 0x000fe80003f2f028 */
[----:B------:R-:W-:Y:S06]  /*51c0*/  @UP2 UPLOP3.LUT UP0, UPT, UPT, UPT, UP1, 0x80, 0x8 ;  /* 0x000000000008289c */ /* 0x000fec0003f0f010 */
[----:B------:R-:W-:Y:S01]  /*51d0*/  PLOP3.LUT P0, PT, PT, PT, UP0, 0x80, 0x8 ;  /* 0x000000000008781c */ /* 0x000fe20003f0f008 */
[----:B------:R-:W-:Y:S01]  /*51e0*/  @!UPT UIADD3 URZ, UPT, UPT, URZ, URZ, URZ ;  /* 0x000000fffffff290 */ /* 0x000fe2000fffe0ff */
[----:B------:R-:W-:Y:S11]  /*51f0*/  BRA.U !UP1, `(.L_x_84) ;  /* 0x0000000109387547 */ /* 0x000ff6000b800000 */
[----:B------:R-:W-:Y:S01]  /*5200*/  UISETP.NE.U32.AND UP0, UPT, UR38, URZ, UPT ;  /* 0x000000ff2600728c */ /* 0x000fe2000bf05070 */
[----:B------:R-:W-:Y:S02]  /*5210*/  HFMA2 R0, -RZ, RZ, 0, 5.9604644775390625e-08 ;  /* 0x00000001ff007431 */ /* 0x000fe400000001ff */
[----:B------:R-:W-:Y:S01]  /*5220*/  IMAD.MOV.U32 R91, RZ, RZ, 0x1 ;  /* 0x00000001ff5b7424 */ /* 0x000fe200078e00ff */
[----:B------:R-:W-:Y:S06]  /*5230*/  UISETP.NE.AND.EX UP0, UPT, UR39, URZ, UPT, UP0 ;  /* 0x000000ff2700728c */ /* 0x000fec000bf05300 */
[----:B------:R-:W-:Y:S05]  /*5240*/  PLOP3.LUT P3, PT, PT, PT, UP0, 0x80, 0x8 ;  /* 0x000000000008781c */ /* 0x000fea0003f6f008 */
[----:B------:R-:W1:Y:S01]  /*5250*/  @UP0 LDCU.64 UR6, c[0x0][0x888] ;  /* 0x00011100ff0607ac */ /* 0x000e620008000a00 */
[----:B------:R-:W-:Y:S07]  /*5260*/  @UP0 UIMAD UR4, UR36, UR44, URZ ;  /* 0x0000002c240402a4 */ /* 0x000fee000f8e02ff */
[----:B------:R-:W-:Y:S01]  /*5270*/  @!P3 PRMT R91, R0, 0x7610, R91 ;  /* 0x00007610005bb816 */ /* 0x000fe2000000005b */
[----:B-1----:R-:W-:Y:S03]  /*5280*/  @UP0 UIMAD.WIDE UR6, UR4, 0x4, UR6 ;  /* 0x00000004040608a5 */ /* 0x002fe6000f8e0206 */
[----:B------:R-:W1:Y:S03]  /*5290*/  @!UP0 LDCU UR4, c[0x0][0x880] ;  /* 0x00011000ff0487ac */ /* 0x000e660008000800 */
[----:B------:R-:W-:Y:S01]  /*52a0*/  IMAD.U32 R2, RZ, RZ, UR6 ;  /* 0x00000006ff027e24 */ /* 0x000fe2000f8e00ff */
[----:B------:R-:W-:Y:S05]  /*52b0*/  MOV R3, UR7 ;  /* 0x0000000700037c02 */ /* 0x000fea0008000f00 */
[----:B-----5:R2:W5:Y:S02]  /*52c0*/  @P3 LDG.E R50, desc[UR46][R2.64] ;  /* 0x0000002e02323981 */ /* 0x020564000c1e1900 */
[----:B-12---:R-:W-:Y:S02]  /*52d0*/  @!P3 IMAD.U32 R50, RZ, RZ, UR4 ;  /* 0x00000004ff32be24 */ /* 0x006fe4000f8e00ff */
.L_x_84:
[----:B------:R-:W-:Y:S05]  /*52e0*/  @!P4 BRA `(.L_x_85) ;  /* 0x000000000020c947 */ /* 0x000fea0003800000 */
[----:B------:R-:W-:Y:S04]  /*52f0*/  ISETP.NE.U32.AND P3, PT, R84, RZ, PT ;  /* 0x000000ff5400720c */ /* 0x000fe80003f65070 */
[----:B------:R-:W-:Y:S11]  /*5300*/  ISETP.NE.AND.EX P3, PT, R85, RZ, PT, P3 ;  /* 0x000000ff5500720c */ /* 0x000ff60003f65330 */
[----:B------:R-:W-:Y:S02]  /*5310*/  @!UPT UIADD3 URZ, UPT, UPT, URZ, URZ, URZ ;  /* 0x000000fffffff290 */ /* 0x000fe4000fffe0ff */
[----:B------:R-:W1:Y:S01]  /*5320*/  @P3 LDC.64 R2, c[0x0][0x8a8] ;  /* 0x00022a00ff023b82 */ /* 0x000e620000000a00 */
[----:B------:R-:W-:Y:S04]  /*5330*/  @P3 IMAD R0, R86, UR36, RZ ;  /* 0x0000002456003c24 */ /* 0x000fe8000f8e02ff */
[----:B-1----:R-:W-:Y:S05]  /*5340*/  @P3 IMAD.WIDE R2, R0, 0x4, R2 ;  /* 0x0000000400023825 */ /* 0x002fea00078e0202 */
[----:B-----5:R1:W5:Y:S02]  /*5350*/  @P3 LDG.E R47, desc[UR46][R2.64] ;  /* 0x0000002e022f3981 */ /* 0x020364000c1e1900 */
[----:B-1----:R-:W2:Y:S02]  /*5360*/  @!P3 LDC R47, c[0x0][0x8a0] ;  /* 0x00022800ff2fbb82 */ /* 0x002ea40000000800 */
.L_x_85:
[----:B-----5:R-:W-:Y:S01]  /*5370*/  ISETP.NE.AND P4, PT, R50, RZ, PT ;  /* 0x000000ff3200720c */ /* 0x020fe20003f85270 */
[----:B------:R-:W-:Y:S01]  /*5380*/  BSSY B1, `(.L_x_86) ;  /* 0x0000042000017945 */ /* 0x000fe20003800000 */
[----:B------:R-:W-:Y:S01]  /*5390*/  SEL R9, RZ, 0xffffffff, P2 ;  /* 0xffffffffff097807 */ /* 0x000fe20001000000 */
[----:B------:R-:W-:Y:S01]  /*53a0*/  IMAD.MOV.U32 R55, RZ, RZ, 0x1 ;  /* 0x00000001ff377424 */ /* 0x000fe200078e00ff */
[----:B------:R-:W-:Y:S02]  /*53b0*/  LOP3.LUT P3, RZ, R91, 0xff, RZ, 0xc0, !PT ;  /* 0x000000ff5bff7812 */ /* 0x000fe4000786c0ff */
[----:B------:R-:W-:Y:S02]  /*53c0*/  CS2R R62, SRZ ;  /* 0x00000000003e7805 */ /* 0x000fe4000001ff00 */
[----:B------:R-:W-:Y:S02]  /*53d0*/  @P1 SEL R2, RZ, 0xffffffff, P4 ;  /* 0xffffffffff021807 */ /* 0x000fe40002000000 */
[----:B------:R-:W-:Y:S02]  /*53e0*/  CS2R R60, SRZ ;  /* 0x00000000003c7805 */ /* 0x000fe4000001ff00 */
[----:B------:R-:W-:Y:S02]  /*53f0*/  LEA R0, R100, UR49, 0x3 ;  /* 0x0000003164007c11 */ /* 0x000fe4000f8e18ff */
[----:B------:R-:W-:Y:S02]  /*5400*/  CS2R R58, SRZ ;  /* 0x00000000003a7805 */ /* 0x000fe4000001ff00 */
[----:B------:R-:W-:Y:S02]  /*5410*/  @P0 SEL R2, R9, R2, !P3 ;  /* 0x0000000209020207 */ /* 0x000fe40005800000 */
[----:B------:R-:W-:Y:S02]  /*5420*/  CS2R R56, SRZ ;  /* 0x0000000000387805 */ /* 0x000fe4000001ff00 */
[----:B------:R-:W-:Y:S02]  /*5430*/  LEA R108, R44, UR49, 0x3 ;  /* 0x000000312c6c7c11 */ /* 0x000fe4000f8e18ff */
[----:B------:R-:W-:Y:S02]  /*5440*/  @P1 LOP3.LUT R2, R2, 0x1, RZ, 0xc0, !PT ;  /* 0x0000000102021812 */ /* 0x000fe400078ec0ff */
[----:B------:R-:W-:Y:S02]  /*5450*/  SHF.L.U32 R7, R102, 0x1f, RZ ;  /* 0x0000001f66077819 */ /* 0x000fe400000006ff */
[----:B------:R-:W-:Y:S02]  /*5460*/  ISETP.NE.U32.OR P6, PT, R2, 0x1, !P1 ;  /* 0x000000010200780c */ /* 0x000fe40004fc5470 */
[----:B------:R-:W-:Y:S02]  /*5470*/  PLOP3.LUT P2, PT, PT, PT, UP1, 0x80, 0x8 ;  /* 0x000000000008781c */ /* 0x000fe40003f4f018 */
[C---:B------:R-:W-:Y:S02]  /*5480*/  LEA.HI R5, R44.reuse, R44, RZ, 0x1 ;  /* 0x0000002c2c057211 */ /* 0x040fe400078f08ff */
[----:B------:R-:W-:Y:S02]  /*5490*/  SEL R2, RZ, 0xffffffff, P4 ;  /* 0xffffffffff027807 */ /* 0x000fe40002000000 */
[----:B------:R-:W-:Y:S01]  /*54a0*/  P2R R64, PR, RZ, 0x40 ;  /* 0x00000040ff407803 */ /* 0x000fe20000000000 */
[C---:B------:R-:W-:Y:S01]  /*54b0*/  IMAD.SHL.U32 R3, R5.reuse, 0x40, RZ ;  /* 0x0000004005037824 */ /* 0x040fe200078e00ff */
[----:B------:R-:W-:Y:S03]  /*54c0*/  LOP3.LUT R5, R5, 0xffe, RZ, 0xc0, !PT ;  /* 0x00000ffe05057812 */ /* 0x000fe600078ec0ff */
[----:B------:R-:W-:Y:S02]  /*54d0*/  @P6 SHF.L.U32 R11, R99, 0x1f, RZ ;  /* 0x0000001f630b6819 */ /* 0x000fe400000006ff */
[----:B------:R-:W-:Y:S01]  /*54e0*/  @P2 SEL R2, R9, R2, !P3 ;  /* 0x0000000209022207 */ /* 0x000fe20005800000 */
[----:B------:R-:W-:Y:S01]  /*54f0*/  IMAD.IADD R48, R44, 0x1, -R5 ;  /* 0x000000012c307824 */ /* 0x000fe200078e0a05 */
[----:B------:R-:W1:Y:S01]  /*5500*/  @P6 SYNCS.PHASECHK.TRANS64.TRYWAIT P1, [R0+URZ+0x40], R11 ;  /* 0x0000400b000065a7 */ /* 0x000e6200080211ff */
[----:B------:R-:W-:Y:S02]  /*5510*/  LOP3.LUT R3, R3, 0xffffff80, RZ, 0xc0, !PT ;  /* 0xffffff8003037812 */ /* 0x000fe400078ec0ff */
[----:B------:R-:W-:Y:S03]  /*5520*/  LOP3.LUT R2, R2, 0x1, RZ, 0xc0, !PT ;  /* 0x0000000102027812 */ /* 0x000fe600078ec0ff */
[----:B------:R-:W-:Y:S01]  /*5530*/  IMAD.IADD R3, R46, 0x1, R3 ;  /* 0x000000012e037824 */ /* 0x000fe200078e0203 */
[----:B------:R-:W-:Y:S03]  /*5540*/  ISETP.NE.U32.AND P5, PT, R2, 0x1, PT ;  /* 0x000000010200780c */ /* 0x000fe60003fa5070 */
[----:B------:R-:W-:Y:S01]  /*5550*/  IMAD R48, R48, 0x100000, R3 ;  /* 0x0010000030307824 */ /* 0x000fe200078e0203 */
[----:B------:R-:W-:Y:S01]  /*5560*/  P2R R72, PR, RZ, 0x20 ;  /* 0x00000020ff487803 */ /* 0x000fe20000000000 */
[----:B------:R3:W4:Y:S01]  /*5570*/  SYNCS.PHASECHK.TRANS64.TRYWAIT P0, [R108+URZ+0x90], R7 ;  /* 0x000090076c0075a7 */ /* 0x00072200080011ff */
[----:B-1----:R-:W-:Y:S01]  /*5580*/  @P6 SEL R55, RZ, 0x1, !P1 ;  /* 0x00000001ff376807 */ /* 0x002fe20004800000 */
[----:B---3--:R-:W-:Y:S06]  /*5590*/  @!P6 BRA `(.L_x_87) ;  /* 0x000000000080e947 */ /* 0x008fec0003800000 */
[----:B------:R-:W-:Y:S01]  /*55a0*/  @P5 IMAD R4, R100, 0x1000, R95 ;  /* 0x0000100064045824 */ /* 0x000fe200078e025f */
[----:B------:R-:W-:Y:S01]  /*55b0*/  ISETP.NE.AND P1, PT, R55, RZ, PT ;  /* 0x000000ff3700720c */ /* 0x000fe20003f25270 */
[----:B------:R-:W-:Y:S01]  /*55c0*/  BSSY B0, `(.L_x_88) ;  /* 0x000000b000007945 */ /* 0x000fe20003800000 */
[----:B------:R-:W-:Y:S01]  /*55d0*/  CS2R R58, SRZ ;  /* 0x00000000003a7805 */ /* 0x000fe2000001ff00 */
[----:B------:R-:W-:Y:S01]  /*55e0*/  @P5 VIADD R2, R4, UR49 ;  /* 0x0000003104025c36 */ /* 0x000fe20008000000 */
[----:B------:R-:W-:Y:S02]  /*55f0*/  CS2R R56, SRZ ;  /* 0x0000000000387805 */ /* 0x000fe4000001ff00 */
[----:B------:R-:W-:Y:S02]  /*5600*/  CS2R R62, SRZ ;  /* 0x00000000003e7805 */ /* 0x000fe4000001ff00 */
[----:B------:R-:W-:Y:S01]  /*5610*/  CS2R R60, SRZ ;  /* 0x00000000003c7805 */ /* 0x000fe2000001ff00 */
[----:B------:R-:W-:Y:S04]  /*5620*/  @P5 IMAD R2, R103, -0x10, R2 ;  /* 0xfffffff067025824 */ /* 0x000fe800078e0202 */
[----:B------:R-:W-:Y:S05]  /*5630*/  @P1 BRA `(.L_x_89) ;  /* 0x00000000000c1947 */ /* 0x000fea0003800000 */
[----:B------:R-:W-:Y:S04]  /*5640*/  SHF.L.U32 R3, R99, 0x1f, RZ ;  /* 0x0000001f63037819 */ /* 0x000fe800000006ff */
[----:B------:R-:W1:Y:S02]  /*5650*/  SYNCS.PHASECHK.TRANS64.TRYWAIT P1, [R0+URZ+0x40], R3 ;  /* 0x00004003000075a7 */ /* 0x000e6400080211ff */
[----:B-1----:R-:W-:Y:S05]  /*5660*/  @!P1 BRA `(.L_x_90) ;  /* 0x0000002400109947 */ /* 0x002fea0003800000 */
.L_x_89:
[----:B------:R-:W-:Y:S05]  /*5670*/  BSYNC B0 ;  /* 0x0000000000007941 */ /* 0x000fea0003800000 */
.L_x_88:
[----:B------:R-:W-:Y:S01]  /*5680*/  ISETP.NE.AND P1, PT, R72, RZ, PT ;  /* 0x000000ff4800720c */ /* 0x000fe20003f25270 */
[----:B-1----:R-:W-:Y:S02]  /*5690*/  VIADD R3, R0, 0x50 ;  /* 0x0000005000037836 */ /* 0x002fe40000000000 */
[----:B------:R-:W-:Y:S02]  /*56a0*/  IMAD.U32 R0, RZ, RZ, UR37 ;  /* 0x00000025ff007e24 */ /* 0x000fe4000f8e00ff */
[----:B------:R-:W-:Y:S03]  /*56b0*/  VIADD R100, R100, 0x1 ;  /* 0x0000000164647836 */ /* 0x000fe60000000000 */
[----:B------:R-:W-:Y:S05]  /*56c0*/  PRMT R0, R0, 0x654, R3 ;  /* 0x0000065400007816 */ /* 0x000fea0000000003 */
[----:B------:R1:W3:Y:S04]  /*56d0*/  @P1 LDS.128 R56, [R4+UR49+0x200] ;  /* 0x0002003104381984 */ /* 0x0002e80008000c00 */
[----:B------:R1:W1:Y:S01]  /*56e0*/  @P1 LDS.128 R60, [R2+0x210] ;  /* 0x00021000023c1984 */ /* 0x0002620000000c00 */
[C---:B------:R-:W-:Y:S01]  /*56f0*/  ISETP.NE.AND P1, PT, R100.reuse, 0x2, PT ;  /* 0x000000026400780c */ /* 0x040fe20003f25270 */
[----:B------:R-:W-:Y:S01]  /*5700*/  @!PT LDS RZ, [RZ] ;  /* 0x00000000fffff984 */ /* 0x000fe20000000800 */
[----:B------:R-:W-:Y:S01]  /*5710*/  @!PT LDS RZ, [RZ] ;  /* 0x00000000fffff984 */ /* 0x000fe20000000800 */
[----:B------:R-:W-:Y:S01]  /*5720*/  @!PT LDS RZ, [RZ] ;  /* 0x00000000fffff984 */ /* 0x000fe20000000800 */
[----:B------:R-:W-:Y:S01]  /*5730*/  @!PT LDS RZ, [RZ] ;  /* 0x00000000fffff984 */ /* 0x000fe20000000800 */
[----:B------:R5:W-:Y:S06]  /*5740*/  MEMBAR.ALL.CTA ;  /* 0x0000000000007992 */ /* 0x000bec0000008000 */
[----:B-----5:R-:W5:Y:S01]  /*5750*/  FENCE.VIEW.ASYNC.S ;  /* 0x00000000000073c6 */ /* 0x020f620000000000 */
[----:B------:R-:W-:Y:S01]  /*5760*/  SEL R100, R100, RZ, P1 ;  /* 0x000000ff64647207 */ /* 0x000fe20000800000 */
[----:B-----5:R5:W-:Y:S02]  /*5770*/  SYNCS.ARRIVE.TRANS64.RED.A1T0 RZ, [R0+URZ], RZ ;  /* 0x000000ff00ff79a7 */ /* 0x020be400081004ff */
[----:B-----5:R-:W-:Y:S04]  /*5780*/  SEL R0, RZ, 0x1, P1 ;  /* 0x00000001ff007807 */ /* 0x020fe80000800000 */
[----:B---3--:R-:W-:Y:S02]  /*5790*/  LOP3.LUT R99, R99, R0, RZ, 0x3c, !PT ;  /* 0x0000000063637212 */ /* 0x008fe400078e3cff */
.L_x_87:
[----:B------:R-:W-:Y:S05]  /*57a0*/  BSYNC B1 ;  /* 0x0000000000017941 */ /* 0x000fea0003800000 */
.L_x_86:
[----:B------:R-:W-:Y:S04]  /*57b0*/  SHF.R.U32.HI R3, RZ, 0x15, R48 ;  /* 0x00000015ff037819 */ /* 0x000fe80000011630 */
[----:B------:R-:W-:Y:S01]  /*57c0*/  LOP3.LUT P1, RZ, R3, 0x3, R96, 0x48, !PT ;  /* 0x0000000303ff7812 */ /* 0x000fe20007824860 */
[----:B------:R-:W-:Y:S01]  /*57d0*/  @!UPT UIADD3 URZ, UPT, UPT, URZ, URZ, URZ ;  /* 0x000000fffffff290 */ /* 0x000fe2000fffe0ff */
[----:B----4-:R-:W-:Y:S11]  /*57e0*/  @P0 BRA `(.L_x_91) ;  /* 0x0000000000080947 */ /* 0x010ff60003800000 */
[----:B------:R-:W3:Y:S02]  /*57f0*/  SYNCS.PHASECHK.TRANS64.TRYWAIT P0, [R108+URZ+0x90], R7 ;  /* 0x000090076c0075a7 */ /* 0x000ee400080011ff */
[----:B---3--:R-:W-:Y:S05]  /*5800*/  @!P0 BRA `(.L_x_92) ;  /* 0x0000002000bc8947 */ /* 0x008fea0003800000 */
.L_x_91:
[----:B------:R-:W-:Y:S05]  /*5810*/  @!P1 BRA `(.L_x_93) ;  /* 0x0000000000409947 */ /* 0x000fea0003800000 */
[----:B------:R-:W4:Y:S01]  /*5820*/  LDCU.64 UR8, c[0x4][0x70] ;  /* 0x01000e00ff0877ac */ /* 0x000f220008000a00 */
[----:B------:R-:W-:Y:S01]  /*5830*/  MOV R3, 0x0 ;  /* 0x0000000000037802 */ /* 0x000fe20000000f00 */
[----:B------:R-:W-:Y:S02]  /*5840*/  HFMA2 R12, -RZ, RZ, 0, 5.9604644775390625e-08 ;  /* 0x00000001ff0c7431 */ /* 0x000fe400000001ff */
[----:B------:R-:W-:Y:S02]  /*5850*/  IMAD.MOV.U32 R8, RZ, RZ, 0x192 ;  /* 0x00000192ff087424 */ /* 0x000fe400078e00ff */
[----:B------:R-:W-:Y:S01]  /*5860*/  IMAD.MOV.U32 R13, RZ, RZ, RZ ;  /* 0x000000ffff0d7224 */ /* 0x000fe200078e00ff */
[----:B------:R-:W3:Y:S01]  /*5870*/  LDCU.64 UR6, c[0x4][0x78] ;  /* 0x01000f00ff0677ac */ /* 0x000ee20008000a00 */
[----:B-1----:R-:W1:Y:S01]  /*5880*/  LDC.64 R2, c[0x4][R3] ;  /* 0x0100000003027b82 */ /* 0x002e620000000a00 */
[----:B------:R-:W5:Y:S01]  /*5890*/  LDCU.64 UR4, c[0x4][0x10] ;  /* 0x01000200ff0477ac */ /* 0x000f620008000a00 */
[----:B----4-:R-:W-:Y:S01]  /*58a0*/  MOV R5, UR9 ;  /* 0x0000000900057c02 */ /* 0x010fe20008000f00 */
[----:B------:R-:W-:Y:S01]  /*58b0*/  IMAD.U32 R4, RZ, RZ, UR8 ;  /* 0x00000008ff047e24 */ /* 0x000fe2000f8e00ff */
[----:B---3--:R-:W-:Y:S01]  /*58c0*/  MOV R7, UR7 ;  /* 0x0000000700077c02 */ /* 0x008fe20008000f00 */
[----:B------:R-:W-:Y:S01]  /*58d0*/  IMAD.U32 R6, RZ, RZ, UR6 ;  /* 0x00000006ff067e24 */ /* 0x000fe2000f8e00ff */
[----:B-----5:R-:W-:Y:S01]  /*58e0*/  MOV R11, UR5 ;  /* 0x00000005000b7c02 */ /* 0x020fe20008000f00 */
[----:B------:R-:W-:Y:S02]  /*58f0*/  IMAD.U32 R10, RZ, RZ, UR4 ;  /* 0x00000004ff0a7e24 */ /* 0x000fe4000f8e00ff */
[----:B------:R-:W-:Y:S07]  /*5900*/  LEPC R20, `(.L_x_93) ;  /* 0x000000001014794e */ /* 0x000fee0000000000 */
[----:B-12---:R-:W-:Y:S05]  /*5910*/  CALL.ABS.NOINC R2 ;  /* 0x0000000002007343 */ /* 0x006fea0003c00000 */
.L_x_93:
[----:B------:R-:W-:Y:S05]  /*5920*/  WARPSYNC.ALL ;  /* 0x0000000000007948 */ /* 0x000fea0003800000 */
[----:B------:R-:W-:Y:S01]  /*5930*/  R2UR UR4, R48 ;  /* 0x00000000300472ca */ /* 0x000fe200000e0000 */
[----:B------:R-:W-:Y:S01]  /*5940*/  BSSY.RECONVERGENT B0, `(.L_x_94) ;  /* 0x00000a0000007945 */ /* 0x000fe20003800200 */
[C---:B------:R-:W-:Y:S02]  /*5950*/  SHF.L.U32 R51, R56.reuse, 0x10, RZ ;  /* 0x0000001038337819 */ /* 0x040fe400000006ff */
[C---:B------:R-:W-:Y:S02]  /*5960*/  PRMT R49, R56.reuse, 0x8880, RZ ;  /* 0x0000888038317816 */ /* 0x040fe400000000ff */
[----:B------:R-:W-:Y:S02]  /*5970*/  SHF.R.S32.HI R51, RZ, 0x18, R51 ;  /* 0x00000018ff337819 */ /* 0x000fe40000011433 */
[----:B------:R-:W-:Y:S02]  /*5980*/  SHF.L.U32 R52, R56, 0x8, RZ ;  /* 0x0000000838347819 */ /* 0x000fe400000006ff */
[C---:B------:R-:W-:Y:S02]  /*5990*/  PRMT R54, R58.reuse, 0x8880, RZ ;  /* 0x000088803a367816 */ /* 0x040fe400000000ff */
[----:B------:R-:W-:Y:S01]  /*59a0*/  SHF.L.U32 R53, R58, 0x8, RZ ;  /* 0x000000083a357819 */ /* 0x000fe200000006ff */
[----:B-1-3--:R-:W-:Y:S01]  /*59b0*/  LDTM.16dp32bit_t0_t15.x32 R4, tmem[UR4] ;  /* 0x00000004000479ee */ /* 0x00afe20008a80000 */
[----:B------:R-:W2:Y:S01]  /*59c0*/  LDTM.16dp32bit_t16_t31.x32 R4, tmem[UR4+0x20] ;  /* 0x00002004000479ee */ /* 0x000ea20008aa0000 */
[----:B------:R-:W-:Y:S02]  /*59d0*/  ISETP.NE.AND P6, PT, R64, RZ, PT ;  /* 0x000000ff4000720c */ /* 0x000fe40003fc5270 */
[----:B------:R-:W-:Y:S02]  /*59e0*/  IADD3 R74, PT, PT, R95, UR49, RZ ;  /* 0x000000315f4a7c10 */ /* 0x000fe4000fffe0ff */
[----:B------:R-:W-:Y:S02]  /*59f0*/  SHF.L.U32 R73, R97, 0x4, RZ ;  /* 0x0000000461497819 */ /* 0x000fe400000006ff */
[----:B------:R-:W-:Y:S02]  /*5a00*/  SHF.R.S32.HI R53, RZ, 0x18, R53 ;  /* 0x00000018ff357819 */ /* 0x000fe40000011435 */
[----:B------:R-:W-:Y:S02]  /*5a10*/  IADD3 R112, PT, PT, R74, R73, RZ ;  /* 0x000000494a707210 */ /* 0x000fe40007ffe0ff */
[----:B------:R-:W-:Y:S01]  /*5a20*/  ISETP.NE.AND P0, PT, R105, RZ, PT ;  /* 0x000000ff6900720c */ /* 0x000fe20003f05270 */
[C---:B--2---:R-:W-:Y:S02]  /*5a30*/  IMAD R0, R47.reuse, R4, RZ ;  /* 0x000000042f007224 */ /* 0x044fe400078e02ff */
[----:B------:R-:W-:Y:S02]  /*5a40*/  IMAD R2, R47, R5, RZ ;  /* 0x000000052f027224 */ /* 0x000fe400078e02ff */
[----:B------:R-:W-:Y:S01]  /*5a50*/  IMAD R0, R49, R50, R0 ;  /* 0x0000003231007224 */ /* 0x000fe200078e0200 */
[----:B------:R-:W-:Y:S01]  /*5a60*/  SHF.R.S32.HI R49, RZ, 0x18, R52 ;  /* 0x00000018ff317819 */ /* 0x000fe20000011434 */
[----:B------:R-:W-:Y:S01]  /*5a70*/  IMAD R3, R47, R6, RZ ;  /* 0x000000062f037224 */ /* 0x000fe200078e02ff */
[----:B------:R-:W-:Y:S01]  /*5a80*/  SHF.L.U32 R52, R57, 0x10, RZ ;  /* 0x0000001039347819 */ /* 0x000fe200000006ff */
[-C--:B------:R-:W-:Y:S01]  /*5a90*/  IMAD R2, R51, R50.reuse, R2 ;  /* 0x0000003233027224 */ /* 0x080fe200078e0202 */
[----:B------:R-:W-:Y:S01]  /*5aa0*/  SHF.R.S32.HI R51, RZ, 0x18, R56 ;  /* 0x00000018ff337819 */ /* 0x000fe20000011438 */
[----:B------:R-:W-:Y:S02]  /*5ab0*/  IMAD R7, R47, R7, RZ ;  /* 0x000000072f077224 */ /* 0x000fe400078e02ff */
[-C--:B------:R-:W-:Y:S01]  /*5ac0*/  IMAD R3, R49, R50.reuse, R3 ;  /* 0x0000003231037224 */ /* 0x080fe200078e0203 */
[----:B------:R-:W-:Y:S01]  /*5ad0*/  PRMT R49, R57, 0x8880, RZ ;  /* 0x0000888039317816 */ /* 0x000fe200000000ff */
[----:B------:R-:W-:Y:S01]  /*5ae0*/  IMAD R7, R51, R50, R7 ;  /* 0x0000003233077224 */ /* 0x000fe200078e0207 */
[----:B------:R-:W-:Y:S01]  /*5af0*/  SHF.R.S32.HI R51, RZ, 0x18, R52 ;  /* 0x00000018ff337819 */ /* 0x000fe20000011434 */
[----:B------:R-:W-:Y:S02]  /*5b00*/  IMAD R4, R47, R8, RZ ;  /* 0x000000082f047224 */ /* 0x000fe400078e02ff */
[----:B------:R-:W-:Y:S01]  /*5b10*/  IMAD.SHL.U32 R52, R57, 0x100, RZ ;  /* 0x0000010039347824 */ /* 0x000fe200078e00ff */
[----:B------:R-:W-:Y:S01]  /*5b20*/  I2IP.S8.S32.SAT R65, R7, R3, RZ ;  /* 0x0000000307417239 */ /* 0x000fe200000014ff */
[----:B------:R-:W-:Y:S02]  /*5b30*/  IMAD R5, R47, R9, RZ ;  /* 0x000000092f057224 */ /* 0x000fe400078e02ff */
[----:B------:R-:W-:Y:S01]  /*5b40*/  IMAD R4, R49, R50, R4 ;  /* 0x0000003231047224 */ /* 0x000fe200078e0204 */
[----:B------:R-:W-:Y:S01]  /*5b50*/  SHF.R.S32.HI R49, RZ, 0x18, R52 ;  /* 0x00000018ff317819 */ /* 0x000fe20000011434 */
[----:B------:R-:W-:Y:S01]  /*5b60*/  IMAD R6, R47, R10, RZ ;  /* 0x0000000a2f067224 */ /* 0x000fe200078e02ff */
[----:B------:R-:W-:Y:S01]  /*5b70*/  I2IP.S8.S32.SAT R64, R2, R0, R65 ;  /* 0x0000000002407239 */ /* 0x000fe20000001441 */
[-C--:B------:R-:W-:Y:S01]  /*5b80*/  IMAD R5, R51, R50.reuse, R5 ;  /* 0x0000003233057224 */ /* 0x080fe200078e0205 */
[----:B------:R-:W-:Y:S01]  /*5b90*/  SHF.L.U32 R52, R58, 0x10, RZ ;  /* 0x000000103a347819 */ /* 0x000fe200000006ff */
[----:B------:R-:W-:Y:S01]  /*5ba0*/  IMAD R11, R47, R11, RZ ;  /* 0x0000000b2f0b7224 */ /* 0x000fe200078e02ff */
[----:B------:R-:W-:Y:S01]  /*5bb0*/  SHF.R.S32.HI R51, RZ, 0x18, R57 ;  /* 0x00000018ff337819 */ /* 0x000fe20000011439 */
[----:B------:R-:W-:Y:S01]  /*5bc0*/  IMAD R6, R49, R50, R6 ;  /* 0x0000003231067224 */ /* 0x000fe200078e0206 */
[----:B------:R-:W-:Y:S01]  /*5bd0*/  SHF.R.S32.HI R52, RZ, 0x18, R52 ;  /* 0x00000018ff347819 */ /* 0x000fe20000011434 */
[C---:B------:R-:W-:Y:S02]  /*5be0*/  IMAD R8, R47.reuse, R12, RZ ;  /* 0x0000000c2f087224 */ /* 0x040fe400078e02ff */
[----:B------:R-:W-:Y:S02]  /*5bf0*/  IMAD.MOV.U32 R49, RZ, RZ, R54 ;  /* 0x000000ffff317224 */ /* 0x000fe400078e0036 */
[----:B------:R-:W-:Y:S02]  /*5c00*/  IMAD R9, R47, R13, RZ ;  /* 0x0000000d2f097224 */ /* 0x000fe400078e02ff */
[----:B------:R-:W-:Y:S01]  /*5c10*/  IMAD R11, R51, R50, R11 ;  /* 0x00000032330b7224 */ /* 0x000fe200078e020b */
[----:B------:R-:W-:Y:S01]  /*5c20*/  SHF.R.S32.HI R51, RZ, 0x18, R58 ;  /* 0x00000018ff337819 */ /* 0x000fe2000001143a */
[----:B------:R-:W-:Y:S02]  /*5c30*/  IMAD R10, R47, R14, RZ ;  /* 0x0000000e2f0a7224 */ /* 0x000fe400078e02ff */
[----:B------:R-:W-:Y:S01]  /*5c40*/  IMAD R8, R49, R50, R8 ;  /* 0x0000003231087224 */ /* 0x000fe200078e0208 */
[----:B------:R-:W-:Y:S01]  /*5c50*/  I2IP.S8.S32.SAT R65, R11, R6, RZ ;  /* 0x000000060b417239 */ /* 0x000fe200000014ff */
[----:B------:R-:W-:Y:S01]  /*5c60*/  IMAD R15, R47, R15, RZ ;  /* 0x0000000f2f0f7224 */ /* 0x000fe200078e02ff */
[----:B------:R-:W-:Y:S01]  /*5c70*/  PRMT R49, R59, 0x8880, RZ ;  /* 0x000088803b317816 */ /* 0x000fe200000000ff */
[----:B------:R-:W-:Y:S01]  /*5c80*/  IMAD R9, R52, R50, R9 ;  /* 0x0000003234097224 */ /* 0x000fe200078e0209 */
[----:B------:R-:W-:Y:S01]  /*5c90*/  I2IP.S8.S32.SAT R65, R5, R4, R65 ;  /* 0x0000000405417239 */ /* 0x000fe20000001441 */
[-C--:B------:R-:W-:Y:S01]  /*5ca0*/  IMAD R10, R53, R50.reuse, R10 ;  /* 0x00000032350a7224 */ /* 0x080fe200078e020a */
[----:B------:R-:W-:Y:S01]  /*5cb0*/  SHF.L.U32 R53, R59, 0x8, RZ ;  /* 0x000000083b357819 */ /* 0x000fe200000006ff */
[----:B------:R-:W-:Y:S01]  /*5cc0*/  IMAD R15, R51, R50, R15 ;  /* 0x00000032330f7224 */ /* 0x000fe200078e020f */
[----:B------:R-:W-:Y:S01]  /*5cd0*/  SHF.L.U32 R51, R59, 0x10, RZ ;  /* 0x000000103b337819 */ /* 0x000fe200000006ff */
[C---:B------:R-:W-:Y:S01]  /*5ce0*/  IMAD R12, R47.reuse, R16, RZ ;  /* 0x000000102f0c7224 */ /* 0x040fe200078e02ff */
[----:B------:R-:W-:Y:S01]  /*5cf0*/  SHF.R.S32.HI R53, RZ, 0x18, R53 ;  /* 0x00000018ff357819 */ /* 0x000fe20000011435 */
[C---:B------:R-:W-:Y:S01]  /*5d00*/  IMAD R13, R47.reuse, R17, RZ ;  /* 0x000000112f0d7224 */ /* 0x040fe200078e02ff */
[----:B------:R-:W-:Y:S01]  /*5d10*/  SHF.R.S32.HI R51, RZ, 0x18, R51 ;  /* 0x00000018ff337819 */ /* 0x000fe20000011433 */
[----:B------:R-:W-:Y:S01]  /*5d20*/  IMAD R14, R47, R18, RZ ;  /* 0x000000122f0e7224 */ /* 0x000fe200078e02ff */
[----:B------:R-:W-:Y:S01]  /*5d30*/  I2IP.S8.S32.SAT R66, R15, R10, RZ ;  /* 0x0000000a0f427239 */ /* 0x000fe200000014ff */
[----:B------:R-:W-:Y:S01]  /*5d40*/  IMAD R12, R49, R50, R12 ;  /* 0x00000032310c7224 */ /* 0x000fe200078e020c */
[----:B------:R-:W-:Y:S01]  /*5d50*/  SHF.R.S32.HI R49, RZ, 0x18, R59 ;  /* 0x00000018ff317819 */ /* 0x000fe2000001143b */
[----:B------:R-:W-:Y:S01]  /*5d60*/  IMAD R19, R47, R19, RZ ;  /* 0x000000132f137224 */ /* 0x000fe200078e02ff */
[----:B------:R-:W-:Y:S01]  /*5d70*/  I2IP.S8.S32.SAT R66, R9, R8, R66 ;  /* 0x0000000809427239 */ /* 0x000fe20000001442 */
[-C--:B------:R-:W-:Y:S01]  /*5d80*/  IMAD R13, R51, R50.reuse, R13 ;  /* 0x00000032330d7224 */ /* 0x080fe200078e020d */
[C---:B------:R-:W-:Y:S01]  /*5d90*/  PRMT R51, R60.reuse, 0x8880, RZ ;  /* 0x000088803c337816 */ /* 0x040fe200000000ff */
[-C--:B------:R-:W-:Y:S01]  /*5da0*/  IMAD R14, R53, R50.reuse, R14 ;  /* 0x00000032350e7224 */ /* 0x080fe200078e020e */
[----:B------:R-:W-:Y:S01]  /*5db0*/  PRMT R53, R61, 0x8880, RZ ;  /* 0x000088803d357816 */ /* 0x000fe200000000ff */
[----:B------:R-:W-:Y:S01]  /*5dc0*/  IMAD R19, R49, R50, R19 ;  /* 0x0000003231137224 */ /* 0x000fe200078e0213 */
[----:B------:R-:W-:Y:S01]  /*5dd0*/  MOV R49, R51 ;  /* 0x0000003300317202 */ /* 0x000fe20000000f00 */
[----:B------:R-:W-:Y:S02]  /*5de0*/  IMAD R16, R47, R20, RZ ;  /* 0x000000142f107224 */ /* 0x000fe400078e02ff */
[C---:B------:R-:W-:Y:S01]  /*5df0*/  IMAD.U32 R52, R60.reuse, 0x10000, RZ ;  /* 0x000100003c347824 */ /* 0x040fe200078e00ff */
[----:B------:R-:W-:Y:S01]  /*5e00*/  I2IP.S8.S32.SAT R67, R19, R14, RZ ;  /* 0x0000000e13437239 */ /* 0x000fe200000014ff */
[----:B------:R-:W-:Y:S01]  /*5e10*/  IMAD R16, R49, R50, R16 ;  /* 0x0000003231107224 */ /* 0x000fe200078e0210 */
[----:B------:R-:W-:Y:S01]  /*5e20*/  SHF.L.U32 R49, R60, 0x8, RZ ;  /* 0x000000083c317819 */ /* 0x000fe200000006ff */
[C---:B------:R-:W-:Y:S01]  /*5e30*/  IMAD R17, R47.reuse, R21, RZ ;  /* 0x000000152f117224 */ /* 0x040fe200078e02ff */
[----:B------:R-:W-:Y:S01]  /*5e40*/  SHF.R.S32.HI R51, RZ, 0x18, R52 ;  /* 0x00000018ff337819 */ /* 0x000fe20000011434 */
[C---:B------:R-:W-:Y:S01]  /*5e50*/  IMAD R18, R47.reuse, R22, RZ ;  /* 0x000000162f127224 */ /* 0x040fe200078e02ff */
[----:B------:R-:W-:Y:S01]  /*5e60*/  SHF.R.S32.HI R49, RZ, 0x18, R49 ;  /* 0x00000018ff317819 */ /* 0x000fe20000011431 */
[----:B------:R-:W-:Y:S01]  /*5e70*/  IMAD R23, R47, R23, RZ ;  /* 0x000000172f177224 */ /* 0x000fe200078e02ff */
[----:B------:R-:W-:Y:S01]  /*5e80*/  I2IP.S8.S32.SAT R67, R13, R12, R67 ;  /* 0x0000000c0d437239 */ /* 0x000fe20000001443 */
[----:B------:R-:W-:Y:S01]  /*5e90*/  IMAD R17, R51, R50, R17 ;  /* 0x0000003233117224 */ /* 0x000fe200078e0211 */
[C---:B------:R-:W-:Y:S01]  /*5ea0*/  SHF.L.U32 R52, R61.reuse, 0x10, RZ ;  /* 0x000000103d347819 */ /* 0x040fe200000006ff */
[----:B------:R-:W-:Y:S01]  /*5eb0*/  IMAD.SHL.U32 R54, R61, 0x100, RZ ;  /* 0x000001003d367824 */ /* 0x000fe200078e00ff */
[----:B------:R-:W-:Y:S01]  /*5ec0*/  SHF.R.S32.HI R51, RZ, 0x18, R60 ;  /* 0x00000018ff337819 */ /* 0x000fe2000001143c */
[----:B------:R-:W-:Y:S01]  /*5ed0*/  IMAD R20, R47, R24, RZ ;  /* 0x000000182f147224 */ /* 0x000fe200078e02ff */
[----:B------:R1:W-:Y:S01]  /*5ee0*/  STS.128 [R95+UR49+0x2200], R64 ;  /* 0x002200405f007988 */ /* 0x0003e20008000c31 */
[-C--:B------:R-:W-:Y:S01]  /*5ef0*/  IMAD R18, R49, R50.reuse, R18 ;  /* 0x0000003231127224 */ /* 0x080fe200078e0212 */
[----:B------:R-:W-:Y:S01]  /*5f00*/  SHF.R.S32.HI R52, RZ, 0x18, R52 ;  /* 0x00000018ff347819 */ /* 0x000fe20000011434 */
[----:B------:R-:W-:Y:S01]  /*5f10*/  IMAD R21, R47, R25, RZ ;  /* 0x000000192f157224 */ /* 0x000fe200078e02ff */
[----:B------:R-:W-:Y:S01]  /*5f20*/  SHF.R.S32.HI R49, RZ, 0x18, R54 ;  /* 0x00000018ff317819 */ /* 0x000fe20000011436 */
[----:B------:R-:W-:Y:S01]  /*5f30*/  IMAD R23, R51, R50, R23 ;  /* 0x0000003233177224 */ /* 0x000fe200078e0217 */
[----:B------:R-:W-:Y:S01]  /*5f40*/  SHF.R.S32.HI R51, RZ, 0x18, R61 ;  /* 0x00000018ff337819 */ /* 0x000fe2000001143d */
[----:B------:R-:W-:Y:S01]  /*5f50*/  IMAD R22, R47, R26, RZ ;  /* 0x0000001a2f167224 */ /* 0x000fe200078e02ff */
[----:B------:R-:W-:Y:S01]  /*5f60*/  SHF.R.S32.HI R54, RZ, 0x18, R63 ;  /* 0x00000018ff367819 */ /* 0x000fe2000001143f */
[----:B------:R-:W-:Y:S01]  /*5f70*/  IMAD R20, R53, R50, R20 ;  /* 0x0000003235147224 */ /* 0x000fe200078e0214 */
[----:B------:R-:W-:Y:S01]  /*5f80*/  I2IP.S8.S32.SAT R68, R23, R18, RZ ;  /* 0x0000001217447239 */ /* 0x000fe200000014ff */
[----:B------:R-:W-:Y:S01]  /*5f90*/  IMAD R27, R47, R27, RZ ;  /* 0x0000001b2f1b7224 */ /* 0x000fe200078e02ff */
[----:B------:R-:W-:Y:S01]  /*5fa0*/  SHF.L.U32 R53, R62, 0x8, RZ ;  /* 0x000000083e357819 */ /* 0x000fe200000006ff */
[-C--:B------:R-:W-:Y:S01]  /*5fb0*/  IMAD R21, R52, R50.reuse, R21 ;  /* 0x0000003234157224 */ /* 0x080fe200078e0215 */
[C---:B------:R-:W-:Y:S01]  /*5fc0*/  SHF.L.U32 R52, R62.reuse, 0x10, RZ ;  /* 0x000000103e347819 */ /* 0x040fe200000006ff */
[----:B------:R-:W-:Y:S01]  /*5fd0*/  IMAD R22, R49, R50, R22 ;  /* 0x0000003231167224 */ /* 0x000fe200078e0216 */
[----:B------:R-:W-:Y:S01]  /*5fe0*/  PRMT R49, R62, 0x8880, RZ ;  /* 0x000088803e317816 */ /* 0x000fe200000000ff */
[----:B------:R-:W-:Y:S01]  /*5ff0*/  IMAD R24, R47, R28, RZ ;  /* 0x0000001c2f187224 */ /* 0x000fe200078e02ff */
[----:B------:R-:W-:Y:S01]  /*6000*/  I2IP.S8.S32.SAT R68, R17, R16, R68 ;  /* 0x0000001011447239 */ /* 0x000fe20000001444 */
[----:B------:R-:W-:Y:S01]  /*6010*/  IMAD R27, R51, R50, R27 ;  /* 0x00000032331b7224 */ /* 0x000fe200078e021b */
[----:B------:R-:W-:Y:S01]  /*6020*/  SHF.R.S32.HI R51, RZ, 0x18, R52 ;  /* 0x00000018ff337819 */ /* 0x000fe20000011434 */
[C---:B------:R-:W-:Y:S01]  /*6030*/  IMAD R25, R47.reuse, R29, RZ ;  /* 0x0000001d2f197224 */ /* 0x040fe200078e02ff */
[----:B------:R-:W-:Y:S01]  /*6040*/  SHF.R.S32.HI R53, RZ, 0x18, R53 ;  /* 0x00000018ff357819 */ /* 0x000fe20000011435 */
[----:B------:R-:W-:Y:S01]  /*6050*/  IMAD R26, R47, R30, RZ ;  /* 0x0000001e2f1a7224 */ /* 0x000fe200078e02ff */
[----:B------:R-:W-:Y:S01]  /*6060*/  I2IP.S8.S32.SAT R69, R27, R22, RZ ;  /* 0x000000161b457239 */ /* 0x000fe200000014ff */
[-C--:B------:R-:W-:Y:S01]  /*6070*/  IMAD R24, R49, R50.reuse, R24 ;  /* 0x0000003231187224 */ /* 0x080fe200078e0218 */
[----:B------:R-:W-:Y:S01]  /*6080*/  SHF.L.U32 R52, R63, 0x10, RZ ;  /* 0x000000103f347819 */ /* 0x000fe200000006ff */
[----:B------:R-:W-:Y:S01]  /*6090*/  IMAD R25, R51, R50, R25 ;  /* 0x0000003233197224 */ /* 0x000fe200078e0219 */
[----:B------:R-:W-:Y:S01]  /*60a0*/  I2IP.S8.S32.SAT R69, R21, R20, R69 ;  /* 0x0000001415457239 */ /* 0x000fe20000001445 */
[----:B------:R-:W-:Y:S01]  /*60b0*/  IMAD R26, R53, R50, R26 ;  /* 0x00000032351a7224 */ /* 0x000fe200078e021a */
[----:B------:R-:W-:Y:S01]  /*60c0*/  SHF.R.S32.HI R49, RZ, 0x18, R62 ;  /* 0x00000018ff317819 */ /* 0x000fe2000001143e */
[----:B------:R-:W-:Y:S01]  /*60d0*/  IMAD R31, R47, R31, RZ ;  /* 0x0000001f2f1f7224 */ /* 0x000fe200078e02ff */
[C---:B------:R-:W-:Y:S01]  /*60e0*/  PRMT R51, R63.reuse, 0x8880, RZ ;  /* 0x000088803f337816 */ /* 0x040fe200000000ff */
[----:B------:R-:W-:Y:S01]  /*60f0*/  IMAD.SHL.U32 R53, R63, 0x100, RZ ;  /* 0x000001003f357824 */ /* 0x000fe200078e00ff */
[----:B------:R-:W-:Y:S01]  /*6100*/  SHF.R.S32.HI R52, RZ, 0x18, R52 ;  /* 0x00000018ff347819 */ /* 0x000fe20000011434 */
[C---:B------:R-:W-:Y:S02]  /*6110*/  IMAD R28, R47.reuse, R32, RZ ;  /* 0x000000202f1c7224 */ /* 0x040fe400078e02ff */
[----:B------:R-:W-:Y:S01]  /*6120*/  IMAD R29, R47, R33, RZ ;  /* 0x000000212f1d7224 */ /* 0x000fe200078e02ff */
[----:B------:R-:W-:Y:S01]  /*6130*/  SHF.R.S32.HI R53, RZ, 0x18, R53 ;  /* 0x00000018ff357819 */ /* 0x000fe20000011435 */
[-C--:B------:R-:W-:Y:S02]  /*6140*/  IMAD R31, R49, R50.reuse, R31 ;  /* 0x00000032311f7224 */ /* 0x080fe400078e021f */
[----:B------:R-:W-:Y:S02]  /*6150*/  IMAD R28, R51, R50, R28 ;  /* 0x00000032331c7224 */ /* 0x000fe400078e021c */
[----:B------:R-:W-:Y:S01]  /*6160*/  IMAD R30, R47, R34, RZ ;  /* 0x000000222f1e7224 */ /* 0x000fe200078e02ff */
[----:B------:R-:W-:Y:S01]  /*6170*/  I2IP.S8.S32.SAT R75, R31, R26, RZ ;  /* 0x0000001a1f4b7239 */ /* 0x000fe200000014ff */
[----:B------:R-:W-:Y:S02]  /*6180*/  IMAD R29, R52, R50, R29 ;  /* 0x00000032341d7224 */ /* 0x000fe400078e021d */
[----:B------:R-:W-:Y:S01]  /*6190*/  IMAD R35, R47, R35, RZ ;  /* 0x000000232f237224 */ /* 0x000fe200078e02ff */
[----:B------:R-:W-:Y:S01]  /*61a0*/  I2IP.S8.S32.SAT R70, R25, R24, R75 ;  /* 0x0000001819467239 */ /* 0x000fe2000000144b */
[-C--:B------:R-:W-:Y:S01]  /*61b0*/  IMAD R30, R53, R50.reuse, R30 ;  /* 0x00000032351e7224 */ /* 0x080fe200078e021e */
[----:B------:R-:W-:Y:S01]  /*61c0*/  LEA R75, R100, UR49, 0x3 ;  /* 0x00000031644b7c11 */ /* 0x000fe2000f8e18ff */
[----:B------:R-:W-:Y:S05]  /*61d0*/  IMAD R35, R54, R50, R35 ;  /* 0x0000003236237224 */ /* 0x000fea00078e0223 */
[----:B------:R-:W-:Y:S04]  /*61e0*/  I2IP.S8.S32.SAT R76, R35, R30, RZ ;  /* 0x0000001e234c7239 */ /* 0x000fe800000014ff */
[----:B------:R-:W-:Y:S02]  /*61f0*/  I2IP.S8.S32.SAT R71, R29, R28, R76 ;  /* 0x0000001c1d477239 */ /* 0x000fe4000000144c */
[----:B------:R-:W-:Y:S03]  /*6200*/  @P6 SHF.L.U32 R76, R99, 0x1f, RZ ;  /* 0x0000001f634c6819 */ /* 0x000fe600000006ff */
[----:B------:R1:W-:Y:S01]  /*6210*/  STS.128 [R112+0x2210], R68 ;  /* 0x0022104470007388 */ /* 0x0003e20000000c00 */
[----:B------:R-:W-:Y:S01]  /*6220*/  @!PT LDS RZ, [RZ] ;  /* 0x00000000fffff984 */ /* 0x000fe20000000800 */
[----:B------:R-:W-:Y:S01]  /*6230*/  @!PT LDS RZ, [RZ] ;  /* 0x00000000fffff984 */ /* 0x000fe20000000800 */
[----:B------:R-:W-:Y:S01]  /*6240*/  @!PT LDS RZ, [RZ] ;  /* 0x00000000fffff984 */ /* 0x000fe20000000800 */
[----:B------:R-:W-:Y:S01]  /*6250*/  @!PT LDS RZ, [RZ] ;  /* 0x00000000fffff984 */ /* 0x000fe20000000800 */
[----:B------:R2:W-:Y:S07]  /*6260*/  MEMBAR.ALL.CTA ;  /* 0x0000000000007992 */ /* 0x0005ee0000008000 */
[----:B--2---:R-:W2:Y:S02]  /*6270*/  FENCE.VIEW.ASYNC.S ;  /* 0x00000000000073c6 */ /* 0x004ea40000000000 */
[----:B--2---:R-:W-:Y:S06]  /*6280*/  BAR.SYNC.DEFER_BLOCKING 0x1, 0x80 ;  /* 0x0042000000007b1d */ /* 0x004fec0000010000 */
[----:B------:R-:W-:Y:S05]  /*6290*/  @P0 BRA `(.L_x_95) ;  /* 0x0000000000280947 */ /* 0x000fea0003800000 */
[----:B------:R-:W-:Y:S02]  /*62a0*/  UIADD3 UR4, UPT, UPT, UR49, 0x2200, URZ ;  /* 0x0000220031047890 */ /* 0x000fe4000fffe0ff */
[----:B------:R-:W-:Y:S01]  /*62b0*/  UIADD3 UR6, UP0, UPT, UR52, 0x680, URZ ;  /* 0x0000068034067890 */ /* 0x000fe2000ff1e0ff */
[----:B------:R-:W-:Y:S03]  /*62c0*/  UMOV UR43, UR36 ;  /* 0x00000024002b7c82 */ /* 0x000fe60008000000 */
[----:B------:R-:W-:Y:S01]  /*62d0*/  MOV R104, UR4 ;  /* 0x0000000400687c02 */ /* 0x000fe20008000f00 */
[----:B------:R-:W-:Y:S03]  /*62e0*/  UIADD3.X UR7, UPT, UPT, URZ, UR53, URZ, UP0, !UPT ;  /* 0x00000035ff077290 */ /* 0x000fe600087fe4ff */
[----:B------:R-:W-:Y:S11]  /*62f0*/  R2UR UR40, R104 ;  /* 0x00000000682872ca */ /* 0x000ff600000e0000 */
[----:B------:R-:W-:Y:S02]  /*6300*/  @!UPT UIADD3 URZ, UPT, UPT, URZ, URZ, URZ ;  /* 0x000000fffffff290 */ /* 0x000fe4000fffe0ff */
[----:B------:R2:W-:Y:S01]  /*6310*/  UTMASTG.3D [UR40], [UR6] ;  /* 0x00000028060073b5 */ /* 0x0005e20008010000 */
[----:B------:R0:W-:Y:S01]  /*6320*/  UTMACMDFLUSH ;  /* 0x00000000000079b7 */ /* 0x0001e20000000000 */
[----:B--2---:R-:W-:Y:S04]  /*6330*/  DEPBAR.LE SB0, 0x1 ;  /* 0x000080400000791a */ /* 0x004fe80000000000 */
.L_x_95:
[----:B------:R-:W-:Y:S05]  /*6340*/  BSYNC.RECONVERGENT B0 ;  /* 0x0000000000007941 */ /* 0x000fea0003800200 */
.L_x_94:
[----:B------:R-:W-:Y:S06]  /*6350*/  BAR.SYNC.DEFER_BLOCKING 0x1, 0x80 ;  /* 0x0042000000007b1d */ /* 0x000fec0000010000 */
[----:B------:R-:W2:Y:S01]  /*6360*/  @P6 SYNCS.PHASECHK.TRANS64.TRYWAIT P0, [R75+URZ+0x40], R76 ;  /* 0x0000404c4b0065a7 */ /* 0x000ea200080011ff */
[----:B------:R-:W-:Y:S01]  /*6370*/  BSSY B1, `(.L_x_96) ;  /* 0x000001f000017945 */ /* 0x000fe20003800000 */
[----:B--2---:R-:W-:Y:S03]  /*6380*/  @P6 SEL R55, RZ, 0x1, !P0 ;  /* 0x00000001ff376807 */ /* 0x004fe60004000000 */
[----:B------:R-:W-:Y:S05]  /*6390*/  @!P6 BRA `(.L_x_97) ;  /* 0x000000000070e947 */ /* 0x000fea0003800000 */
[----:B------:R-:W-:Y:S01]  /*63a0*/  ISETP.NE.AND P1, PT, R72, RZ, PT ;  /* 0x000000ff4800720c */ /* 0x000fe20003f25270 */
[----:B------:R-:W-:Y:S01]  /*63b0*/  BSSY B0, `(.L_x_98) ;  /* 0x0000008000007945 */ /* 0x000fe20003800000 */
[----:B------:R-:W-:Y:S11]  /*63c0*/  ISETP.NE.AND P0, PT, R55, RZ, PT ;  /* 0x000000ff3700720c */ /* 0x000ff60003f05270 */
[----:B------:R-:W-:Y:S04]  /*63d0*/  @P1 IMAD R74, R100, 0x1000, R74 ;  /* 0x00001000644a1824 */ /* 0x000fe800078e024a */
[----:B------:R-:W-:Y:S01]  /*63e0*/  @P1 IMAD.IADD R73, R73, 0x1, R74 ;  /* 0x0000000149491824 */ /* 0x000fe200078e024a */
[----:B------:R-:W-:Y:S06]  /*63f0*/  @P0 BRA `(.L_x_99) ;  /* 0x00000000000c0947 */ /* 0x000fec0003800000 */
[----:B------:R-:W-:Y:S04]  /*6400*/  SHF.L.U32 R0, R99, 0x1f, RZ ;  /* 0x0000001f63007819 */ /* 0x000fe800000006ff */
[----:B------:R-:W2:Y:S02]  /*6410*/  SYNCS.PHASECHK.TRANS64.TRYWAIT P0, [R75+URZ+0x40], R0 ;  /* 0x000040004b0075a7 */ /* 0x000ea400080011ff */
[----:B--2---:R-:W-:Y:S05]  /*6420*/  @!P0 BRA `(.L_x_100) ;  /* 0x0000001400c88947 */ /* 0x004fea0003800000 */
.L_x_99:
[----:B------:R-:W-:Y:S05]  /*6430*/  BSYNC B0 ;  /* 0x0000000000007941 */ /* 0x000fea0003800000 */
.L_x_98:
[----:B------:R-:W-:Y:S01]  /*6440*/  ISETP.NE.AND P0, PT, R72, RZ, PT ;  /* 0x000000ff4800720c */ /* 0x000fe20003f05270 */
[----:B--2---:R-:W-:Y:S02]  /*6450*/  VIADD R75, R75, 0x50 ;  /* 0x000000504b4b7836 */ /* 0x004fe40000000000 */
[----:B------:R-:W-:Y:S02]  /*6460*/  IMAD.U32 R0, RZ, RZ, UR37 ;  /* 0x00000025ff007e24 */ /* 0x000fe4000f8e00ff */
[----:B------:R-:W-:Y:S03]  /*6470*/  VIADD R100, R100, 0x1 ;  /* 0x0000000164647836 */ /* 0x000fe60000000000 */
[----:B------:R-:W-:Y:S05]  /*6480*/  PRMT R0, R0, 0x654, R75 ;  /* 0x0000065400007816 */ /* 0x000fea000000004b */
[----:B------:R2:W3:Y:S04]  /*6490*/  @P0 LDS.128 R56, [R74+0x200] ;  /* 0x000200004a380984 */ /* 0x0004e80000000c00 */
[----:B------:R2:W4:Y:S01]  /*64a0*/  @P0 LDS.128 R60, [R73+0x210] ;  /* 0x00021000493c0984 */ /* 0x0005220000000c00 */
        /* <DEDUP_REMOVED lines=10> */
[----:B--23--:R-:W-:Y:S02]  /*6550*/  LOP3.LUT R99, R99, R0, RZ, 0x3c, !PT ;  /* 0x0000000063637212 */ /* 0x00cfe400078e3cff */
.L_x_97:
[----:B------:R-:W-:Y:S05]  /*6560*/  BSYNC B1 ;  /* 0x0000000000017941 */ /* 0x000fea0003800000 */
.L_x_96:
[----:B------:R-:W-:Y:S05]  /*6570*/  VIADD R3, R48, 0x40 ;  /* 0x0000004030037836 */ /* 0x000fea0000000000 */
[----:B------:R-:W-:Y:S04]  /*6580*/  SHF.R.U32.HI R3, RZ, 0x15, R3 ;  /* 0x00000015ff037819 */ /* 0x000fe80000011603 */
[----:B------:R-:W-:Y:S11]  /*6590*/  LOP3.LUT P0, RZ, R3, 0x3, R96, 0x48, !PT ;  /* 0x0000000303ff7812 */ /* 0x000ff60007804860 */
[----:B------:R-:W-:Y:S02]  /*65a0*/  @!UPT UIADD3 URZ, UPT, UPT, URZ, URZ, URZ ;  /* 0x000000fffffff290 */ /* 0x000fe4000fffe0ff */
[----:B------:R-:W-:Y:S05]  /*65b0*/  @!P0 BRA `(.L_x_101) ;  /* 0x0000000000408947 */ /* 0x000fea0003800000 */
[----:B------:R-:W2:Y:S01]  /*65c0*/  LDCU.64 UR8, c[0x4][0x70] ;  /* 0x01000e00ff0877ac */ /* 0x000ea20008000a00 */
[----:B------:R-:W-:Y:S01]  /*65d0*/  MOV R3, 0x0 ;  /* 0x0000000000037802 */ /* 0x000fe20000000f00 */
[----:B------:R-:W-:Y:S02]  /*65e0*/  HFMA2 R12, -RZ, RZ, 0, 5.9604644775390625e-08 ;  /* 0x00000001ff0c7431 */ /* 0x000fe400000001ff */
[----:B------:R-:W-:Y:S02]  /*65f0*/  IMAD.MOV.U32 R8, RZ, RZ, 0x192 ;  /* 0x00000192ff087424 */ /* 0x000fe400078e00ff */
[----:B------:R-:W-:Y:S01]  /*6600*/  IMAD.MOV.U32 R13, RZ, RZ, RZ ;  /* 0x000000ffff0d7224 */ /* 0x000fe200078e00ff */
[----:B------:R-:W3:Y:S01]  /*6610*/  LDCU.64 UR6, c[0x4][0x78] ;  /* 0x01000f00ff0677ac */ /* 0x000ee20008000a00 */
[----:B------:R-:W1:Y:S01]  /*6620*/  LDC.64 R2, c[0x4][R3] ;  /* 0x0100000003027b82 */ /* 0x000e620000000a00 */
[----:B------:R-:W5:Y:S01]  /*6630*/  LDCU.64 UR4, c[0x4][0x10] ;  /* 0x01000200ff0477ac */ /* 0x000f620008000a00 */
[----:B--2---:R-:W-:Y:S01]  /*6640*/  MOV R5, UR9 ;  /* 0x0000000900057c02 */ /* 0x004fe20008000f00 */
[----:B------:R-:W-:Y:S01]  /*6650*/  IMAD.U32 R4, RZ, RZ, UR8 ;  /* 0x00000008ff047e24 */ /* 0x000fe2000f8e00ff */
[----:B---3--:R-:W-:Y:S01]  /*6660*/  MOV R7, UR7 ;  /* 0x0000000700077c02 */ /* 0x008fe20008000f00 */
[----:B------:R-:W-:Y:S01]  /*6670*/  IMAD.U32 R6, RZ, RZ, UR6 ;  /* 0x00000006ff067e24 */ /* 0x000fe2000f8e00ff */
[----:B-----5:R-:W-:Y:S01]  /*6680*/  MOV R11, UR5 ;  /* 0x00000005000b7c02 */ /* 0x020fe20008000f00 */
[----:B------:R-:W-:Y:S02]  /*6690*/  IMAD.U32 R10, RZ, RZ, UR4 ;  /* 0x00000004ff0a7e24 */ /* 0x000fe4000f8e00ff */
[----:B------:R-:W-:Y:S07]  /*66a0*/  LEPC R20, `(.L_x_101) ;  /* 0x000000001014794e */ /* 0x000fee0000000000 */
[----:B-1--4-:R-:W-:Y:S05]  /*66b0*/  CALL.ABS.NOINC R2 ;  /* 0x0000000002007343 */ /* 0x012fea0003c00000 */
.L_x_101:
[----:B------:R-:W-:Y:S01]  /*66c0*/  ISETP.NE.AND P0, PT, R105, RZ, PT ;  /* 0x000000ff6900720c */ /* 0x000fe20003f05270 */
[----:B------:R-:W-:Y:S05]  /*66d0*/  WARPSYNC.ALL ;  /* 0x0000000000007948 */ /* 0x000fea0003800000 */
[----:B------:R-:W-:Y:S01]  /*66e0*/  IMAD.SHL.U32 R80, R57, 0x100, RZ ;  /* 0x0000010039507824 */ /* 0x000fe200078e00ff */
[----:B------:R-:W-:Y:S01]  /*66f0*/  R2UR UR4, R48 ;  /* 0x00000000300472ca */ /* 0x000fe200000e0000 */
[----:B------:R-:W-:Y:S01]  /*6700*/  IMAD.SHL.U32 R74, R59, 0x100, RZ ;  /* 0x000001003b4a7824 */ /* 0x000fe200078e00ff */
[C---:B------:R-:W-:Y:S01]  /*6710*/  SHF.L.U32 R51, R56.reuse, 0x10, RZ ;  /* 0x0000001038337819 */ /* 0x040fe200000006ff */
[----:B-1--4-:R-:W-:Y:S01]  /*6720*/  IMAD.SHL.U32 R68, R61, 0x100, RZ ;  /* 0x000001003d447824 */ /* 0x012fe200078e00ff */
[C---:B------:R-:W-:Y:S01]  /*6730*/  PRMT R49, R56.reuse, 0x8880, RZ ;  /* 0x0000888038317816 */ /* 0x040fe200000000ff */
[----:B------:R-:W-:Y:S01]  /*6740*/  BSSY.RECONVERGENT B0, `(.L_x_102) ;  /* 0x000009e000007945 */ /* 0x000fe20003800200 */
[----:B------:R-:W-:Y:S02]  /*6750*/  SHF.L.U32 R53, R56, 0x8, RZ ;  /* 0x0000000838357819 */ /* 0x000fe400000006ff */
[----:B------:R-:W-:Y:S02]  /*6760*/  SHF.R.S32.HI R51, RZ, 0x18, R51 ;  /* 0x00000018ff337819 */ /* 0x000fe40000011433 */
[C---:B------:R-:W-:Y:S02]  /*6770*/  PRMT R82, R57.reuse, 0x8880, RZ ;  /* 0x0000888039527816 */ /* 0x040fe400000000ff */
[----:B------:R-:W-:Y:S01]  /*6780*/  SHF.R.S32.HI R53, RZ, 0x18, R53 ;  /* 0x00000018ff357819 */ /* 0x000fe20000011435 */
[----:B------:R-:W-:Y:S01]  /*6790*/  LDTM.16dp32bit_t0_t15.x32 R4, tmem[UR4+0x40] ;  /* 0x00004004000479ee */ /* 0x000fe20008a80000 */
[----:B------:R-:W1:Y:S01]  /*67a0*/  LDTM.16dp32bit_t16_t31.x32 R4, tmem[UR4+0x60] ;  /* 0x00006004000479ee */ /* 0x000e620008aa0000 */
[----:B------:R-:W-:Y:S01]  /*67b0*/  NOP ;  /* 0x0000000000007918 */ /* 0x000fe20000000000 */
[----:B------:R-:W-:Y:S02]  /*67c0*/  R2UR UR5, R108 ;  /* 0x000000006c0572ca */ /* 0x000fe400000e0000 */
[----:B------:R-:W-:Y:S02]  /*67d0*/  SHF.R.S32.HI R52, RZ, 0x18, R56 ;  /* 0x00000018ff347819 */ /* 0x000fe40000011438 */
[----:B------:R-:W-:Y:S02]  /*67e0*/  SHF.L.U32 R81, R57, 0x10, RZ ;  /* 0x0000001039517819 */ /* 0x000fe400000006ff */
[C---:B------:R-:W-:Y:S02]  /*67f0*/  PRMT R79, R58.reuse, 0x8880, RZ ;  /* 0x000088803a4f7816 */ /* 0x040fe400000000ff */
[----:B------:R-:W-:Y:S02]  /*6800*/  SHF.R.S32.HI R54, RZ, 0x18, R57 ;  /* 0x00000018ff367819 */ /* 0x000fe40000011439 */
[----:B------:R-:W-:Y:S02]  /*6810*/  SHF.L.U32 R78, R58, 0x10, RZ ;  /* 0x000000103a4e7819 */ /* 0x000fe400000006ff */
[C---:B------:R-:W-:Y:S01]  /*6820*/  PRMT R76, R59.reuse, 0x8880, RZ ;  /* 0x000088803b4c7816 */ /* 0x040fe200000000ff */
[----:B------:R-:W-:Y:S01]  /*6830*/  UIADD3 UR5, UPT, UPT, UR5, 0xb0, URZ ;  /* 0x000000b005057890 */ /* 0x000fe2000fffe0ff */
[----:B------:R-:W-:Y:S02]  /*6840*/  SHF.R.S32.HI R55, RZ, 0x18, R58 ;  /* 0x00000018ff377819 */ /* 0x000fe4000001143a */
[----:B------:R-:W-:Y:S01]  /*6850*/  SHF.L.U32 R75, R59, 0x10, RZ ;  /* 0x000000103b4b7819 */ /* 0x000fe200000006ff */
[----:B------:R-:W-:Y:S01]  /*6860*/  UPRMT UR5, UR37, 0x654, UR5 ;  /* 0x0000065425057896 */ /* 0x000fe20008000005 */
[C---:B------:R-:W-:Y:S02]  /*6870*/  PRMT R73, R60.reuse, 0x8880, RZ ;  /* 0x000088803c497816 */ /* 0x040fe400000000ff */
[----:B------:R-:W-:Y:S01]  /*6880*/  SHF.R.S32.HI R56, RZ, 0x18, R59 ;  /* 0x00000018ff387819 */ /* 0x000fe2000001143b */
[C---:B-1----:R-:W-:Y:S01]  /*6890*/  IMAD R4, R47.reuse, R4, RZ ;  /* 0x000000042f047224 */ /* 0x042fe200078e02ff */
[----:B------:R-:W-:Y:S01]  /*68a0*/  SHF.L.U32 R72, R60, 0x10, RZ ;  /* 0x000000103c487819 */ /* 0x000fe200000006ff */
[----:B------:R-:W-:Y:S01]  /*68b0*/  IMAD R5, R47, R5, RZ ;  /* 0x000000052f057224 */ /* 0x000fe200078e02ff */
[----:B------:R-:W-:Y:S01]  /*68c0*/  PRMT R70, R61, 0x8880, RZ ;  /* 0x000088803d467816 */ /* 0x000fe200000000ff */
[----:B------:R-:W-:Y:S01]  /*68d0*/  IMAD R6, R47, R6, RZ ;  /* 0x000000062f067224 */ /* 0x000fe200078e02ff */
[----:B------:R-:W-:Y:S01]  /*68e0*/  SYNCS.ARRIVE.TRANS64.RED.A1T0 RZ, [UR5], RZ ;  /* 0x000000ffffff79a7 */ /* 0x000fe20008100405 */
[----:B------:R-:W-:Y:S01]  /*68f0*/  IMAD R4, R49, R50, R4 ;  /* 0x0000003231047224 */ /* 0x000fe200078e0204 */
[----:B------:R-:W-:Y:S01]  /*6900*/  MOV R49, R82 ;  /* 0x0000005200317202 */ /* 0x000fe20000000f00 */
[----:B------:R-:W-:Y:S01]  /*6910*/  IMAD R7, R47, R7, RZ ;  /* 0x000000072f077224 */ /* 0x000fe200078e02ff */
[----:B------:R-:W-:Y:S01]  /*6920*/  SHF.R.S32.HI R57, RZ, 0x18, R60 ;  /* 0x00000018ff397819 */ /* 0x000fe2000001143c */
[-C--:B------:R-:W-:Y:S01]  /*6930*/  IMAD R5, R51, R50.reuse, R5 ;  /* 0x0000003233057224 */ /* 0x080fe200078e0205 */
[----:B------:R-:W-:Y:S01]  /*6940*/  SHF.R.S32.HI R51, RZ, 0x18, R81 ;  /* 0x00000018ff337819 */ /* 0x000fe20000011451 */
[----:B------:R-:W-:Y:S01]  /*6950*/  IMAD R6, R53, R50, R6 ;  /* 0x0000003235067224 */ /* 0x000fe200078e0206 */
[----:B------:R-:W-:Y:S01]  /*6960*/  SHF.R.S32.HI R53, RZ, 0x18, R80 ;  /* 0x00000018ff357819 */ /* 0x000fe20000011450 */
[----:B------:R-:W-:Y:S01]  /*6970*/  IMAD R8, R47, R8, RZ ;  /* 0x000000082f087224 */ /* 0x000fe200078e02ff */
[----:B------:R-:W-:Y:S01]  /*6980*/  SHF.L.U32 R69, R61, 0x10, RZ ;  /* 0x000000103d457819 */ /* 0x000fe200000006ff */
[----:B------:R-:W-:Y:S01]  /*6990*/  IMAD R7, R52, R50, R7 ;  /* 0x0000003234077224 */ /* 0x000fe200078e0207 */
[----:B------:R-:W-:Y:S01]  /*69a0*/  SHF.R.S32.HI R52, RZ, 0x18, R75 ;  /* 0x00000018ff347819 */ /* 0x000fe2000001144b */
[C---:B------:R-:W-:Y:S01]  /*69b0*/  IMAD R9, R47.reuse, R9, RZ ;  /* 0x000000092f097224 */ /* 0x040fe200078e02ff */
[----:B------:R-:W-:Y:S01]  /*69c0*/  PRMT R67, R62, 0x8880, RZ ;  /* 0x000088803e437816 */ /* 0x000fe200000000ff */
[----:B------:R-:W-:Y:S01]  /*69d0*/  IMAD R10, R47, R10, RZ ;  /* 0x0000000a2f0a7224 */ /* 0x000fe200078e02ff */
[----:B------:R-:W-:Y:S01]  /*69e0*/  I2IP.S8.S32.SAT R108, R7, R6, RZ ;  /* 0x00000006076c7239 */ /* 0x000fe200000014ff */
[----:B------:R-:W-:Y:S01]  /*69f0*/  IMAD R8, R49, R50, R8 ;  /* 0x0000003231087224 */ /* 0x000fe200078e0208 */
[----:B------:R-:W-:Y:S01]  /*6a00*/  MOV R49, R79 ;  /* 0x0000004f00317202 */ /* 0x000fe20000000f00 */
[----:B------:R-:W-:Y:S01]  /*6a10*/  IMAD R11, R47, R11, RZ ;  /* 0x0000000b2f0b7224 */ /* 0x000fe200078e02ff */
[----:B------:R-:W-:Y:S01]  /*6a20*/  I2IP.S8.S32.SAT R108, R5, R4, R108 ;  /* 0x00000004056c7239 */ /* 0x000fe2000000146c */
[-C--:B------:R-:W-:Y:S01]  /*6a30*/  IMAD R9, R51, R50.reuse, R9 ;  /* 0x0000003233097224 */ /* 0x080fe200078e0209 */
[----:B------:R-:W-:Y:S01]  /*6a40*/  SHF.R.S32.HI R51, RZ, 0x18, R78 ;  /* 0x00000018ff337819 */ /* 0x000fe2000001144e */
[----:B------:R-:W-:Y:S01]  /*6a50*/  IMAD R10, R53, R50, R10 ;  /* 0x00000032350a7224 */ /* 0x000fe200078e020a */
[----:B------:R-:W-:Y:S01]  /*6a60*/  SHF.R.S32.HI R53, RZ, 0x18, R74 ;  /* 0x00000018ff357819 */ /* 0x000fe2000001144a */
[C---:B------:R-:W-:Y:S01]  /*6a70*/  IMAD R12, R47.reuse, R12, RZ ;  /* 0x0000000c2f0c7224 */ /* 0x040fe200078e02ff */
[----:B------:R-:W-:Y:S01]  /*6a80*/  SHF.L.U32 R77, R58, 0x8, RZ ;  /* 0x000000083a4d7819 */ /* 0x000fe200000006ff */
[-C--:B------:R-:W-:Y:S01]  /*6a90*/  IMAD R11, R54, R50.reuse, R11 ;  /* 0x00000032360b7224 */ /* 0x080fe200078e020b */
[----:B------:R-:W-:Y:S01]  /*6aa0*/  SHF.R.S32.HI R58, RZ, 0x18, R61 ;  /* 0x00000018ff3a7819 */ /* 0x000fe2000001143d */
[----:B------:R-:W-:Y:S01]  /*6ab0*/  IMAD R13, R47, R13, RZ ;  /* 0x0000000d2f0d7224 */ /* 0x000fe200078e02ff */
[----:B------:R-:W-:Y:S01]  /*6ac0*/  SHF.L.U32 R66, R62, 0x10, RZ ;  /* 0x000000103e427819 */ /* 0x000fe200000006ff */
[----:B------:R-:W-:Y:S01]  /*6ad0*/  IMAD R12, R49, R50, R12 ;  /* 0x00000032310c7224 */ /* 0x000fe200078e020c */
[----:B------:R-:W-:Y:S01]  /*6ae0*/  SHF.R.S32.HI R49, RZ, 0x18, R77 ;  /* 0x00000018ff317819 */ /* 0x000fe2000001144d */
[----:B------:R-:W-:Y:S01]  /*6af0*/  IMAD R14, R47, R14, RZ ;  /* 0x0000000e2f0e7224 */ /* 0x000fe200078e02ff */
[----:B------:R-:W-:Y:S01]  /*6b00*/  I2IP.S8.S32.SAT R109, R11, R10, RZ ;  /* 0x0000000a0b6d7239 */ /* 0x000fe200000014ff */
[----:B------:R-:W-:Y:S01]  /*6b10*/  IMAD R15, R47, R15, RZ ;  /* 0x0000000f2f0f7224 */ /* 0x000fe200078e02ff */
[----:B------:R-:W-:Y:S01]  /*6b20*/  PRMT R64, R63, 0x8880, RZ ;  /* 0x000088803f407816 */ /* 0x000fe200000000ff */
[----:B------:R-:W-:Y:S01]  /*6b30*/  IMAD R13, R51, R50, R13 ;  /* 0x00000032330d7224 */ /* 0x000fe200078e020d */
[----:B------:R-:W-:Y:S01]  /*6b40*/  MOV R51, R76 ;  /* 0x0000004c00337202 */ /* 0x000fe20000000f00 */
[----:B------:R-:W-:Y:S01]  /*6b50*/  IMAD R16, R47, R16, RZ ;  /* 0x000000102f107224 */ /* 0x000fe200078e02ff */
[----:B------:R-:W-:Y:S01]  /*6b60*/  I2IP.S8.S32.SAT R109, R9, R8, R109 ;  /* 0x00000008096d7239 */ /* 0x000fe2000000146d */
[-C--:B------:R-:W-:Y:S01]  /*6b70*/  IMAD R14, R49, R50.reuse, R14 ;  /* 0x00000032310e7224 */ /* 0x080fe200078e020e */
[----:B------:R-:W-:Y:S01]  /*6b80*/  SHF.R.S32.HI R59, RZ, 0x18, R62 ;  /* 0x00000018ff3b7819 */ /* 0x000fe2000001143e */
[----:B------:R-:W-:Y:S01]  /*6b90*/  IMAD R17, R47, R17, RZ ;  /* 0x000000112f117224 */ /* 0x000fe200078e02ff */
[----:B------:R-:W-:Y:S01]  /*6ba0*/  SHF.L.U32 R71, R60, 0x8, RZ ;  /* 0x000000083c477819 */ /* 0x000fe200000006ff */
[----:B------:R-:W-:Y:S01]  /*6bb0*/  IMAD R15, R55, R50, R15 ;  /* 0x00000032370f7224 */ /* 0x000fe200078e020f */
[----:B------:R-:W-:Y:S01]  /*6bc0*/  SHF.R.S32.HI R60, RZ, 0x18, R63 ;  /* 0x00000018ff3c7819 */ /* 0x000fe2000001143f */
[----:B------:R-:W-:Y:S01]  /*6bd0*/  IMAD R18, R47, R18, RZ ;  /* 0x000000122f127224 */ /* 0x000fe200078e02ff */
[----:B------:R-:W-:Y:S01]  /*6be0*/  SHF.L.U32 R65, R62, 0x8, RZ ;  /* 0x000000083e417819 */ /* 0x000fe200000006ff */
[----:B------:R-:W-:Y:S01]  /*6bf0*/  IMAD R16, R51, R50, R16 ;  /* 0x0000003233107224 */ /* 0x000fe200078e0210 */
[----:B------:R-:W-:Y:S01]  /*6c00*/  I2IP.S8.S32.SAT R110, R15, R14, RZ ;  /* 0x0000000e0f6e7239 */ /* 0x000fe200000014ff */
[----:B------:R-:W-:Y:S01]  /*6c10*/  IMAD R19, R47, R19, RZ ;  /* 0x000000132f137224 */ /* 0x000fe200078e02ff */
[----:B------:R-:W-:Y:S01]  /*6c20*/  SHF.R.S32.HI R51, RZ, 0x18, R72 ;  /* 0x00000018ff337819 */ /* 0x000fe20000011448 */
[----:B------:R-:W-:Y:S01]  /*6c30*/  IMAD R17, R52, R50, R17 ;  /* 0x0000003234117224 */ /* 0x000fe200078e0211 */
[----:B------:R-:W-:Y:S01]  /*6c40*/  I2IP.S8.S32.SAT R110, R13, R12, R110 ;  /* 0x0000000c0d6e7239 */ /* 0x000fe2000000146e */
[----:B------:R-:W-:Y:S01]  /*6c50*/  IMAD R0, R47, R20, RZ ;  /* 0x000000142f007224 */ /* 0x000fe200078e02ff */
[----:B------:R-:W-:Y:S01]  /*6c60*/  SHF.R.S32.HI R52, RZ, 0x18, R71 ;  /* 0x00000018ff347819 */ /* 0x000fe20000011447 */
[-C--:B------:R-:W-:Y:S01]  /*6c70*/  IMAD R18, R53, R50.reuse, R18 ;  /* 0x0000003235127224 */ /* 0x080fe200078e0212 */
[----:B------:R-:W-:Y:S01]  /*6c80*/  SHF.R.S32.HI R53, RZ, 0x18, R68 ;  /* 0x00000018ff357819 */ /* 0x000fe20000011444 */
[----:B------:R-:W-:Y:S01]  /*6c90*/  IMAD.MOV.U32 R49, RZ, RZ, R73 ;  /* 0x000000ffff317224 */ /* 0x000fe200078e0049 */
[----:B------:R-:W-:Y:S01]  /*6ca0*/  SHF.L.U32 R62, R63, 0x10, RZ ;  /* 0x000000103f3e7819 */ /* 0x000fe200000006ff */
[C---:B------:R-:W-:Y:S02]  /*6cb0*/  IMAD R2, R47.reuse, R21, RZ ;  /* 0x000000152f027224 */ /* 0x040fe400078e02ff */
[----:B------:R-:W-:Y:S02]  /*6cc0*/  IMAD R19, R56, R50, R19 ;  /* 0x0000003238137224 */ /* 0x000fe400078e0213 */
[----:B------:R-:W-:Y:S02]  /*6cd0*/  IMAD R3, R47, R22, RZ ;  /* 0x000000162f037224 */ /* 0x000fe400078e02ff */
[----:B------:R-:W-:Y:S01]  /*6ce0*/  IMAD R0, R49, R50, R0 ;  /* 0x0000003231007224 */ /* 0x000fe200078e0200 */
[----:B------:R-:W-:Y:S01]  /*6cf0*/  I2IP.S8.S32.SAT R111, R19, R18, RZ ;  /* 0x00000012136f7239 */ /* 0x000fe200000014ff */
[----:B------:R-:W-:Y:S01]  /*6d00*/  IMAD R23, R47, R23, RZ ;  /* 0x000000172f177224 */ /* 0x000fe200078e02ff */
[----:B------:R-:W-:Y:S01]  /*6d10*/  MOV R49, R70 ;  /* 0x0000004600317202 */ /* 0x000fe20000000f00 */
[----:B------:R-:W-:Y:S01]  /*6d20*/  IMAD R2, R51, R50, R2 ;  /* 0x0000003233027224 */ /* 0x000fe200078e0202 */
[----:B------:R-:W-:Y:S01]  /*6d30*/  I2IP.S8.S32.SAT R111, R17, R16, R111 ;  /* 0x00000010116f7239 */ /* 0x000fe2000000146f */
[C---:B------:R-:W-:Y:S01]  /*6d40*/  IMAD R20, R47.reuse, R24, RZ ;  /* 0x000000182f147224 */ /* 0x040fe200078e02ff */
[----:B------:R-:W-:Y:S01]  /*6d50*/  SHF.R.S32.HI R51, RZ, 0x18, R69 ;  /* 0x00000018ff337819 */ /* 0x000fe20000011445 */
[-C--:B------:R-:W-:Y:S01]  /*6d60*/  IMAD R3, R52, R50.reuse, R3 ;  /* 0x0000003234037224 */ /* 0x080fe200078e0203 */
[----:B------:R-:W-:Y:S01]  /*6d70*/  SHF.R.S32.HI R52, RZ, 0x18, R62 ;  /* 0x00000018ff347819 */ /* 0x000fe2000001143e */
[----:B------:R-:W-:Y:S01]  /*6d80*/  IMAD R21, R47, R25, RZ ;  /* 0x000000192f157224 */ /* 0x000fe200078e02ff */
[----:B------:R1:W-:Y:S01]  /*6d90*/  STS.128 [R95+UR49+0x3200], R108 ;  /* 0x0032006c5f007988 */ /* 0x0003e20008000c31 */
[----:B------:R-:W-:Y:S02]  /*6da0*/  IMAD R23, R57, R50, R23 ;  /* 0x0000003239177224 */ /* 0x000fe400078e0217 */
[----:B------:R-:W-:Y:S02]  /*6db0*/  IMAD R22, R47, R26, RZ ;  /* 0x0000001a2f167224 */ /* 0x000fe400078e02ff */
[-C--:B------:R-:W-:Y:S01]  /*6dc0*/  IMAD R20, R49, R50.reuse, R20 ;  /* 0x0000003231147224 */ /* 0x080fe200078e0214 */
[----:B------:R-:W-:Y:S01]  /*6dd0*/  I2IP.S8.S32.SAT R113, R23, R3, RZ ;  /* 0x0000000317717239 */ /* 0x000fe200000014ff */
[----:B------:R-:W-:Y:S01]  /*6de0*/  IMAD R27, R47, R27, RZ ;  /* 0x0000001b2f1b7224 */ /* 0x000fe200078e02ff */
[----:B------:R-:W-:Y:S01]  /*6df0*/  MOV R49, R67 ;  /* 0x0000004300317202 */ /* 0x000fe20000000f00 */
[----:B------:R-:W-:Y:S01]  /*6e00*/  IMAD R21, R51, R50, R21 ;  /* 0x0000003233157224 */ /* 0x000fe200078e0215 */
[----:B------:R-:W-:Y:S01]  /*6e10*/  I2IP.S8.S32.SAT R116, R2, R0, R113 ;  /* 0x0000000002747239 */ /* 0x000fe20000001471 */
[----:B------:R-:W-:Y:S01]  /*6e20*/  IMAD R24, R47, R28, RZ ;  /* 0x0000001c2f187224 */ /* 0x000fe200078e02ff */
[----:B------:R-:W-:Y:S01]  /*6e30*/  SHF.R.S32.HI R51, RZ, 0x18, R66 ;  /* 0x00000018ff337819 */ /* 0x000fe20000011442 */
[-C--:B------:R-:W-:Y:S01]  /*6e40*/  IMAD R22, R53, R50.reuse, R22 ;  /* 0x0000003235167224 */ /* 0x080fe200078e0216 */
[----:B------:R-:W-:Y:S01]  /*6e50*/  IADD3 R113, PT, PT, R44, 0x1, RZ ;  /* 0x000000012c717810 */ /* 0x000fe20007ffe0ff */
[-C--:B------:R-:W-:Y:S02]  /*6e60*/  IMAD R27, R58, R50.reuse, R27 ;  /* 0x000000323a1b7224 */ /* 0x080fe400078e021b */
[----:B------:R-:W-:Y:S02]  /*6e70*/  IMAD R25, R47, R29, RZ ;  /* 0x0000001d2f197224 */ /* 0x000fe400078e02ff */
[----:B------:R-:W-:Y:S01]  /*6e80*/  IMAD R24, R49, R50, R24 ;  /* 0x0000003231187224 */ /* 0x000fe200078e0218 */
[----:B------:R-:W-:Y:S01]  /*6e90*/  SHF.R.S32.HI R49, RZ, 0x18, R65 ;  /* 0x00000018ff317819 */ /* 0x000fe20000011441 */
[----:B------:R-:W-:Y:S01]  /*6ea0*/  IMAD R26, R47, R30, RZ ;  /* 0x0000001e2f1a7224 */ /* 0x000fe200078e02ff */
[----:B------:R-:W-:Y:S01]  /*6eb0*/  I2IP.S8.S32.SAT R117, R27, R22, RZ ;  /* 0x000000161b757239 */ /* 0x000fe200000014ff */
[----:B------:R-:W-:Y:S02]  /*6ec0*/  IMAD.SHL.U32 R61, R63, 0x100, RZ ;  /* 0x000001003f3d7824 */ /* 0x000fe400078e00ff */
[----:B------:R-:W-:Y:S01]  /*6ed0*/  IMAD R31, R47, R31, RZ ;  /* 0x0000001f2f1f7224 */ /* 0x000fe200078e02ff */
[----:B------:R-:W-:Y:S01]  /*6ee0*/  I2IP.S8.S32.SAT R117, R21, R20, R117 ;  /* 0x0000001415757239 */ /* 0x000fe20000001475 */
[----:B------:R-:W-:Y:S01]  /*6ef0*/  IMAD R25, R51, R50, R25 ;  /* 0x0000003233197224 */ /* 0x000fe200078e0219 */
[----:B------:R-:W-:Y:S01]  /*6f00*/  MOV R51, R64 ;  /* 0x0000004000337202 */ /* 0x000fe20000000f00 */
[----:B------:R-:W-:Y:S01]  /*6f10*/  IMAD R28, R47, R32, RZ ;  /* 0x000000202f1c7224 */ /* 0x000fe200078e02ff */
[----:B------:R-:W-:Y:S01]  /*6f20*/  SHF.R.S32.HI R53, RZ, 0x18, R61 ;  /* 0x00000018ff357819 */ /* 0x000fe2000001143d */
[-C--:B------:R-:W-:Y:S02]  /*6f30*/  IMAD R26, R49, R50.reuse, R26 ;  /* 0x00000032311a7224 */ /* 0x080fe400078e021a */
[----:B------:R-:W-:Y:S02]  /*6f40*/  IMAD R29, R47, R33, RZ ;  /* 0x000000212f1d7224 */ /* 0x000fe400078e02ff */
[-C--:B------:R-:W-:Y:S02]  /*6f50*/  IMAD R31, R59, R50.reuse, R31 ;  /* 0x000000323b1f7224 */ /* 0x080fe400078e021f */
[----:B------:R-:W-:Y:S02]  /*6f60*/  IMAD R28, R51, R50, R28 ;  /* 0x00000032331c7224 */ /* 0x000fe400078e021c */
[----:B------:R-:W-:Y:S01]  /*6f70*/  IMAD R30, R47, R34, RZ ;  /* 0x000000222f1e7224 */ /* 0x000fe200078e02ff */
[----:B------:R-:W-:Y:S01]  /*6f80*/  I2IP.S8.S32.SAT R114, R31, R26, RZ ;  /* 0x0000001a1f727239 */ /* 0x000fe200000014ff */
[----:B------:R-:W-:Y:S02]  /*6f90*/  IMAD R29, R52, R50, R29 ;  /* 0x00000032341d7224 */ /* 0x000fe400078e021d */
[----:B------:R-:W-:Y:S01]  /*6fa0*/  IMAD R35, R47, R35, RZ ;  /* 0x000000232f237224 */ /* 0x000fe200078e02ff */
[----:B------:R-:W-:Y:S01]  /*6fb0*/  I2IP.S8.S32.SAT R118, R25, R24, R114 ;  /* 0x0000001819767239 */ /* 0x000fe20000001472 */
[-C--:B------:R-:W-:Y:S02]  /*6fc0*/  IMAD R30, R53, R50.reuse, R30 ;  /* 0x00000032351e7224 */ /* 0x080fe400078e021e */
[----:B------:R-:W-:Y:S05]  /*6fd0*/  IMAD R35, R60, R50, R35 ;  /* 0x000000323c237224 */ /* 0x000fea00078e0223 */
[----:B------:R-:W-:Y:S04]  /*6fe0*/  I2IP.S8.S32.SAT R115, R35, R30, RZ ;  /* 0x0000001e23737239 */ /* 0x000fe800000014ff */
[----:B------:R-:W-:Y:S05]  /*6ff0*/  I2IP.S8.S32.SAT R119, R29, R28, R115 ;  /* 0x0000001c1d777239 */ /* 0x000fea0000001473 */
        /* <DEDUP_REMOVED lines=9> */
[----:B------:R-:W-:Y:S02]  /*7090*/  UIADD3 UR8, UP0, UPT, UR52, 0x680, URZ ;  /* 0x0000068034087890 */ /* 0x000fe4000ff1e0ff */
[----:B------:R-:W-:Y:S02]  /*70a0*/  UIADD3 UR5, UPT, UPT, UR41, 0x40, URZ ;  /* 0x0000004029057890 */ /* 0x000fe4000fffe0ff */
[----:B------:R-:W-:Y:S02]  /*70b0*/  UIADD3 UR4, UPT, UPT, UR49, 0x3200, URZ ;  /* 0x0000320031047890 */ /* 0x000fe4000fffe0ff */
[----:B------:R-:W-:Y:S01]  /*70c0*/  UIADD3.X UR9, UPT, UPT, URZ, UR53, URZ, UP0, !UPT ;  /* 0x00000035ff097290 */ /* 0x000fe200087fe4ff */
[----:B------:R-:W-:Y:S01]  /*70d0*/  UMOV UR6, UR42 ;  /* 0x0000002a00067c82 */ /* 0x000fe20008000000 */
[----:B------:R-:W-:Y:S07]  /*70e0*/  UMOV UR7, UR36 ;  /* 0x0000002400077c82 */ /* 0x000fee0008000000 */
[----:B------:R2:W-:Y:S01]  /*70f0*/  UTMASTG.3D [UR4], [UR8] ;  /* 0x00000004080073b5 */ /* 0x0005e20008010000 */
[----:B------:R0:W-:Y:S01]  /*7100*/  UTMACMDFLUSH ;  /* 0x00000000000079b7 */ /* 0x0001e20000000000 */
[----:B--2---:R-:W-:Y:S04]  /*7110*/  DEPBAR.LE SB0, 0x1 ;  /* 0x000080400000791a */ /* 0x004fe80000000000 */
.L_x_103:
[----:B------:R-:W-:Y:S05]  /*7120*/  BSYNC.RECONVERGENT B0 ;  /* 0x0000000000007941 */ /* 0x000fea0003800200 */
.L_x_102:
[----:B------:R-:W-:Y:S01]  /*7130*/  BAR.SYNC.DEFER_BLOCKING 0x1, 0x80 ;  /* 0x0042000000007b1d */ /* 0x000fe20000010000 */
[----:B------:R-:W-:Y:S01]  /*7140*/  ISETP.NE.AND P2, PT, R106, RZ, PT ;  /* 0x000000ff6a00720c */ /* 0x000fe20003f45270 */
[----:B------:R-:W-:Y:S01]  /*7150*/  IMAD.IADD R20, R43, 0x1, R83 ;  /* 0x000000012b147824 */ /* 0x000fe200078e0253 */
[----:B------:R-:W-:Y:S01]  /*7160*/  ISETP.NE.AND P0, PT, R107, 0x2, PT ;  /* 0x000000026b00780c */ /* 0x000fe20003f05270 */
[----:B------:R-:W-:Y:S01]  /*7170*/  IMAD.IADD R21, R45, 0x1, R90 ;  /* 0x000000012d157824 */ /* 0x000fe200078e025a */
[----:B------:R-:W-:Y:S02]  /*7180*/  ISETP.NE.AND P1, PT, R113, 0x4, PT ;  /* 0x000000047100780c */ /* 0x000fe40003f25270 */
[----:B------:R-:W-:Y:S02]  /*7190*/  SEL R0, RZ, 0x1, P0 ;  /* 0x00000001ff007807 */ /* 0x000fe40000000000 */
[----:B------:R-:W-:Y:S02]  /*71a0*/  SEL R3, RZ, 0x1, P1 ;  /* 0x00000001ff037807 */ /* 0x000fe40000800000 */
[----:B------:R-:W-:Y:S02]  /*71b0*/  LOP3.LUT R101, R101, R0, RZ, 0x3c, !PT ;  /* 0x0000000065657212 */ /* 0x000fe400078e3cff */
[----:B------:R-:W-:Y:S02]  /*71c0*/  LOP3.LUT R102, R102, R3, RZ, 0x3c, !PT ;  /* 0x0000000366667212 */ /* 0x000fe400078e3cff */
[----:B------:R-:W-:Y:S02]  /*71d0*/  @P2 R2UR UR36, R98 ;  /* 0x00000000622422ca */ /* 0x000fe400000e0000 */
[----:B------:R-:W-:Y:S02]  /*71e0*/  SEL R107, R107, RZ, P0 ;  /* 0x000000ff6b6b7207 */ /* 0x000fe40000000000 */
[----:B------:R-:W-:Y:S01]  /*71f0*/  SEL R44, R113, RZ, P1 ;  /* 0x000000ff712c7207 */ /* 0x000fe20000800000 */
[----:B------:R-:W-:Y:S10]  /*7200*/  @P2 BRA `(.L_x_104) ;  /* 0xffffffd400d82947 */ /* 0x000ff4000383ffff */
[----:B------:R-:W-:Y:S05]  /*7210*/  EXIT ;  /* 0x000000000000794d */ /* 0x000fea0003800000 */
.L_x_19:
[----:B--2---:R2:W1:Y:S02]  /*7220*/  SYNCS.PHASECHK.TRANS64.TRYWAIT P0, [R3+URZ+0xe0], R2 ;  /* 0x0000e002030075a7 */ /* 0x00446400080011ff */
[----:B-1----:R-:W-:Y:S05]  /*7230*/  @!P0 NANOSLEEP.SYNCS 0x989680 ;  /* 0x009896800000895d */ /* 0x002fea0003900000 */
[----:B------:R-:W1:Y:S02]  /*7240*/  @!P0 SYNCS.PHASECHK.TRANS64 P0, [R3+URZ+0xe0], R2 ;  /* 0x0000e002030085a7 */ /* 0x000e6400080010ff */
[----:B-1----:R-:W-:Y:S05]  /*7250*/  @!P0 BRA `(.L_x_19) ;  /* 0xfffffffc00f08947 */ /* 0x002fea000383ffff */
[----:B------:R-:W-:Y:S05]  /*7260*/  BRA `(.L_x_105) ;  /* 0xffffffa000cc7947 */ /* 0x000fea000383ffff */
.L_x_22:
[----:B-1----:R-:W-:-:S07]  /*7270*/  MOV R2, UR33 ;  /* 0x0000002100027c02 */ /* 0x002fce0008000f00 */
.L_x_106:
[----:B-1----:R1:W2:Y:S02]  /*7280*/  SYNCS.PHASECHK.TRANS64.TRYWAIT P0, [R2+URZ+0x20], R5 ;  /* 0x00002005020075a7 */ /* 0x0022a400080011ff */
[----:B--2---:R-:W-:Y:S05]  /*7290*/  @!P0 NANOSLEEP.SYNCS 0x989680 ;  /* 0x009896800000895d */ /* 0x004fea0003900000 */
[----:B------:R-:W2:Y:S02]  /*72a0*/  @!P0 SYNCS.PHASECHK.TRANS64 P0, [R2+URZ+0x20], R5 ;  /* 0x00002005020085a7 */ /* 0x000ea400080010ff */
[----:B--2---:R-:W-:Y:S05]  /*72b0*/  @!P0 BRA `(.L_x_106) ;  /* 0xfffffffc00f08947 */ /* 0x004fea000383ffff */
[----:B------:R-:W-:Y:S05]  /*72c0*/  BRA `(.L_x_21) ;  /* 0xffffffa4001c7947 */ /* 0x000fea000383ffff */
.L_x_28:
[----:B-1----:R-:W-:-:S07]  /*72d0*/  MOV R2, UR17 ;  /* 0x0000001100027c02 */ /* 0x002fce0008000f00 */
.L_x_107:
[----:B-1----:R1:W2:Y:S02]  /*72e0*/  SYNCS.PHASECHK.TRANS64.TRYWAIT P0, [R2+URZ+0x20], R5 ;  /* 0x00002005020075a7 */ /* 0x0022a400080011ff */
[----:B--2---:R-:W-:Y:S05]  /*72f0*/  @!P0 NANOSLEEP.SYNCS 0x989680 ;  /* 0x009896800000895d */ /* 0x004fea0003900000 */
[----:B------:R-:W2:Y:S02]  /*7300*/  @!P0 SYNCS.PHASECHK.TRANS64 P0, [R2+URZ+0x20], R5 ;  /* 0x00002005020085a7 */ /* 0x000ea400080010ff */
[----:B--2---:R-:W-:Y:S05]  /*7310*/  @!P0 BRA `(.L_x_107) ;  /* 0xfffffffc00f08947 */ /* 0x004fea000383ffff */
[----:B------:R-:W-:Y:S05]  /*7320*/  BRA `(.L_x_27) ;  /* 0xffffffa400c47947 */ /* 0x000fea000383ffff */
.L_x_32:
[----:B-1----:R1:W2:Y:S02]  /*7330*/  SYNCS.PHASECHK.TRANS64.TRYWAIT P0, [R2+URZ+0x70], R3 ;  /* 0x00007003020075a7 */ /* 0x0022a400080011ff */
[----:B--2---:R-:W-:Y:S05]  /*7340*/  @!P0 NANOSLEEP.SYNCS 0x989680 ;  /* 0x009896800000895d */ /* 0x004fea0003900000 */
[----:B------:R-:W2:Y:S02]  /*7350*/  @!P0 SYNCS.PHASECHK.TRANS64 P0, [R2+URZ+0x70], R3 ;  /* 0x00007003020085a7 */ /* 0x000ea400080010ff */
[----:B--2---:R-:W-:Y:S05]  /*7360*/  @!P0 BRA `(.L_x_32) ;  /* 0xfffffffc00f08947 */ /* 0x004fea000383ffff */
[----:B------:R-:W-:Y:S05]  /*7370*/  BRA `(.L_x_108) ;  /* 0xffffffa800547947 */ /* 0x000fea000383ffff */
.L_x_36:
[----:B----4-:R-:W-:-:S07]  /*7380*/  MOV R0, UR5 ;  /* 0x0000000500007c02 */ /* 0x010fce0008000f00 */
.L_x_109:
[----:B-1----:R1:W2:Y:S02]  /*7390*/  SYNCS.PHASECHK.TRANS64.TRYWAIT P0, [R0+URZ], R3 ;  /* 0x00000003000075a7 */ /* 0x0022a400080011ff */
[----:B--2---:R-:W-:Y:S05]  /*73a0*/  @!P0 NANOSLEEP.SYNCS 0x989680 ;  /* 0x009896800000895d */ /* 0x004fea0003900000 */
[----:B------:R-:W2:Y:S02]  /*73b0*/  @!P0 SYNCS.PHASECHK.TRANS64 P0, [R0+URZ], R3 ;  /* 0x00000003000085a7 */ /* 0x000ea400080010ff */
[----:B--2---:R-:W-:Y:S05]  /*73c0*/  @!P0 BRA `(.L_x_109) ;  /* 0xfffffffc00f08947 */ /* 0x004fea000383ffff */
[----:B------:R-:W-:Y:S05]  /*73d0*/  BRA `(.L_x_110) ;  /* 0xffffffac00c47947 */ /* 0x000fea000383ffff */
.L_x_37:
[----:B----4-:R-:W-:-:S07]  /*73e0*/  MOV R0, UR5 ;  /* 0x0000000500007c02 */ /* 0x010fce0008000f00 */
.L_x_111:
[----:B-1----:R1:W2:Y:S02]  /*73f0*/  SYNCS.PHASECHK.TRANS64.TRYWAIT P0, [R0+URZ], R3 ;  /* 0x00000003000075a7 */ /* 0x0022a400080011ff */
[----:B--2---:R-:W-:Y:S05]  /*7400*/  @!P0 NANOSLEEP.SYNCS 0x989680 ;  /* 0x009896800000895d */ /* 0x004fea0003900000 */
[----:B------:R-:W2:Y:S02]  /*7410*/  @!P0 SYNCS.PHASECHK.TRANS64 P0, [R0+URZ], R3 ;  /* 0x00000003000085a7 */ /* 0x000ea400080010ff */
[----:B--2---:R-:W-:Y:S05]  /*7420*/  @!P0 BRA `(.L_x_111) ;  /* 0xfffffffc00f08947 */ /* 0x004fea000383ffff */
[----:B------:R-:W-:Y:S05]  /*7430*/  BRA `(.L_x_112) ;  /* 0xffffffac00d07947 */ /* 0x000fea000383ffff */
.L_x_38:
[----:B----4-:R-:W-:-:S07]  /*7440*/  MOV R0, UR5 ;  /* 0x0000000500007c02 */ /* 0x010fce0008000f00 */
.L_x_113:
[----:B-1----:R1:W2:Y:S02]  /*7450*/  SYNCS.PHASECHK.TRANS64.TRYWAIT P0, [R0+URZ], R3 ;  /* 0x00000003000075a7 */ /* 0x0022a400080011ff */
[----:B--2---:R-:W-:Y:S05]  /*7460*/  @!P0 NANOSLEEP.SYNCS 0x989680 ;  /* 0x009896800000895d */ /* 0x004fea0003900000 */
[----:B------:R-:W2:Y:S02]  /*7470*/  @!P0 SYNCS.PHASECHK.TRANS64 P0, [R0+URZ], R3 ;  /* 0x00000003000085a7 */ /* 0x000ea400080010ff */
[----:B--2---:R-:W-:Y:S05]  /*7480*/  @!P0 BRA `(.L_x_113) ;  /* 0xfffffffc00f08947 */ /* 0x004fea000383ffff */
[----:B------:R-:W-:Y:S05]  /*7490*/  BRA `(.L_x_114) ;  /* 0xffffffac00dc7947 */ /* 0x000fea000383ffff */
.L_x_41:
[----:B-1----:R1:W2:Y:S02]  /*74a0*/  SYNCS.PHASECHK.TRANS64.TRYWAIT P0, [R0+URZ+0xd0], R5 ;  /* 0x0000d005000075a7 */ /* 0x0022a400080011ff */
[----:B--2---:R-:W-:Y:S05]  /*74b0*/  @!P0 NANOSLEEP.SYNCS 0x989680 ;  /* 0x009896800000895d */ /* 0x004fea0003900000 */
[----:B------:R-:W2:Y:S02]  /*74c0*/  @!P0 SYNCS.PHASECHK.TRANS64 P0, [R0+URZ+0xd0], R5 ;  /* 0x0000d005000085a7 */ /* 0x000ea400080010ff */
[----:B--2---:R-:W-:Y:S05]  /*74d0*/  @!P0 BRA `(.L_x_41) ;  /* 0xfffffffc00f08947 */ /* 0x004fea000383ffff */
[----:B------:R-:W-:Y:S05]  /*74e0*/  BRA `(.L_x_115) ;  /* 0xffffffb000387947 */ /* 0x000fea000383ffff */
.L_x_42:
[----:B------:R-:W-:-:S07]  /*74f0*/  MOV R0, UR5 ;  /* 0x0000000500007c02 */ /* 0x000fce0008000f00 */
.L_x_116:
[----:B-1----:R1:W2:Y:S02]  /*7500*/  SYNCS.PHASECHK.TRANS64.TRYWAIT P0, [R0+URZ+0x80], R5 ;  /* 0x00008005000075a7 */ /* 0x0022a400080011ff */
[----:B--2---:R-:W-:Y:S05]  /*7510*/  @!P0 NANOSLEEP.SYNCS 0x989680 ;  /* 0x009896800000895d */ /* 0x004fea0003900000 */
[----:B------:R-:W2:Y:S02]  /*7520*/  @!P0 SYNCS.PHASECHK.TRANS64 P0, [R0+URZ+0x80], R5 ;  /* 0x00008005000085a7 */ /* 0x000ea400080010ff */
[----:B--2---:R-:W-:Y:S05]  /*7530*/  @!P0 BRA `(.L_x_116) ;  /* 0xfffffffc00f08947 */ /* 0x004fea000383ffff */
[----:B------:R-:W-:Y:S05]  /*7540*/  BRA `(.L_x_117) ;  /* 0xffffffb000487947 */ /* 0x000fea000383ffff */
.L_x_43:
[----:B-1----:R1:W2:Y:S02]  /*7550*/  SYNCS.PHASECHK.TRANS64.TRYWAIT P1, [R0+URZ+0x70], R5 ;  /* 0x00007005000075a7 */ /* 0x0022a400080211ff */
[----:B--2---:R-:W-:Y:S05]  /*7560*/  @!P1 NANOSLEEP.SYNCS 0x989680 ;  /* 0x009896800000995d */ /* 0x004fea0003900000 */
[----:B------:R-:W2:Y:S02]  /*7570*/  @!P1 SYNCS.PHASECHK.TRANS64 P1, [R0+URZ+0x70], R5 ;  /* 0x00007005000095a7 */ /* 0x000ea400080210ff */
[----:B--2---:R-:W-:Y:S05]  /*7580*/  @!P1 BRA `(.L_x_43) ;  /* 0xfffffffc00f09947 */ /* 0x004fea000383ffff */
[----:B------:R-:W-:Y:S05]  /*7590*/  BRA `(.L_x_118) ;  /* 0xffffffb000787947 */ /* 0x000fea000383ffff */
.L_x_46:
[----:B------:R-:W-:-:S07]  /*75a0*/  MOV R0, UR5 ;  /* 0x0000000500007c02 */ /* 0x000fce0008000f00 */
.L_x_119:
[----:B-1----:R1:W2:Y:S02]  /*75b0*/  SYNCS.PHASECHK.TRANS64.TRYWAIT P0, [R0+URZ+0x80], R3 ;  /* 0x00008003000075a7 */ /* 0x0022a400080011ff */
[----:B--2---:R-:W-:Y:S05]  /*75c0*/  @!P0 NANOSLEEP.SYNCS 0x989680 ;  /* 0x009896800000895d */ /* 0x004fea0003900000 */
[----:B------:R-:W2:Y:S02]  /*75d0*/  @!P0 SYNCS.PHASECHK.TRANS64 P0, [R0+URZ+0x80], R3 ;  /* 0x00008003000085a7 */ /* 0x000ea400080010ff */
[----:B--2---:R-:W-:Y:S05]  /*75e0*/  @!P0 BRA `(.L_x_119) ;  /* 0xfffffffc00f08947 */ /* 0x004fea000383ffff */
[----:B------:R-:W-:Y:S05]  /*75f0*/  BRA `(.L_x_45) ;  /* 0xffffffb000cc7947 */ /* 0x000fea000383ffff */
.L_x_53:
[----:B-1----:R1:W2:Y:S02]  /*7600*/  SYNCS.PHASECHK.TRANS64.TRYWAIT P1, [R0+URZ+0x70], R5 ;  /* 0x00007005000075a7 */ /* 0x0022a400080211ff */
[----:B--2---:R-:W-:Y:S05]  /*7610*/  @!P1 NANOSLEEP.SYNCS 0x989680 ;  /* 0x009896800000995d */ /* 0x004fea0003900000 */
[----:B------:R-:W2:Y:S02]  /*7620*/  @!P1 SYNCS.PHASECHK.TRANS64 P1, [R0+URZ+0x70], R5 ;  /* 0x00007005000095a7 */ /* 0x000ea400080210ff */
[----:B--2---:R-:W-:Y:S05]  /*7630*/  @!P1 BRA `(.L_x_53) ;  /* 0xfffffffc00f09947 */ /* 0x004fea000383ffff */
[----:B------:R-:W-:Y:S05]  /*7640*/  BRA `(.L_x_120) ;  /* 0xffffffb8003c7947 */ /* 0x000fea000383ffff */
.L_x_54:
[----:B------:R-:W-:-:S07]  /*7650*/  MOV R3, UR7 ;  /* 0x0000000700037c02 */ /* 0x000fce0008000f00 */
.L_x_121:
[----:B-1----:R1:W2:Y:S02]  /*7660*/  SYNCS.PHASECHK.TRANS64.TRYWAIT P0, [R3+URZ+0xb0], R0 ;  /* 0x0000b000030075a7 */ /* 0x0022a400080011ff */
[----:B--2---:R-:W-:Y:S05]  /*7670*/  @!P0 NANOSLEEP.SYNCS 0x989680 ;  /* 0x009896800000895d */ /* 0x004fea0003900000 */
[----:B------:R-:W2:Y:S02]  /*7680*/  @!P0 SYNCS.PHASECHK.TRANS64 P0, [R3+URZ+0xb0], R0 ;  /* 0x0000b000030085a7 */ /* 0x000ea400080010ff */
[----:B--2---:R-:W-:Y:S05]  /*7690*/  @!P0 BRA `(.L_x_121) ;  /* 0xfffffffc00f08947 */ /* 0x004fea000383ffff */
[----:B------:R-:W-:Y:S05]  /*76a0*/  BRA `(.L_x_122) ;  /* 0xffffffb8008c7947 */ /* 0x000fea000383ffff */
.L_x_57:
[----:B------:R-:W-:Y:S07]  /*76b0*/  MOV R0, UR6 ;  /* 0x0000000600007c02 */ /* 0x000fee0008000f00 */
.L_x_123:
[----:B-1----:R1:W2:Y:S02]  /*76c0*/  SYNCS.PHASECHK.TRANS64.TRYWAIT P0, [R0+URZ], R3 ;  /* 0x00000003000075a7 */ /* 0x0022a400080011ff */
[----:B--2---:R-:W-:Y:S05]  /*76d0*/  @!P0 NANOSLEEP.SYNCS 0x989680 ;  /* 0x009896800000895d */ /* 0x004fea0003900000 */
[----:B------:R-:W2:Y:S02]  /*76e0*/  @!P0 SYNCS.PHASECHK.TRANS64 P0, [R0+URZ], R3 ;  /* 0x00000003000085a7 */ /* 0x000ea400080010ff */
[----:B--2---:R-:W-:Y:S05]  /*76f0*/  @!P0 BRA `(.L_x_123) ;  /* 0xfffffffc00f08947 */ /* 0x004fea000383ffff */
[----:B------:R-:W-:Y:S05]  /*7700*/  BRA `(.L_x_56) ;  /* 0xffffffb800a87947 */ /* 0x000fea000383ffff */
.L_x_60:
[----:B------:R-:W-:-:S07]  /*7710*/  MOV R0, UR6 ;  /* 0x0000000600007c02 */ /* 0x000fce0008000f00 */
.L_x_124:
[----:B--2---:R2:W4:Y:S02]  /*7720*/  SYNCS.PHASECHK.TRANS64.TRYWAIT P0, [R0+URZ], R3 ;  /* 0x00000003000075a7 */ /* 0x00452400080011ff */
[----:B----4-:R-:W-:Y:S05]  /*7730*/  @!P0 NANOSLEEP.SYNCS 0x989680 ;  /* 0x009896800000895d */ /* 0x010fea0003900000 */
[----:B------:R-:W4:Y:S02]  /*7740*/  @!P0 SYNCS.PHASECHK.TRANS64 P0, [R0+URZ], R3 ;  /* 0x00000003000085a7 */ /* 0x000f2400080010ff */
[----:B----4-:R-:W-:Y:S05]  /*7750*/  @!P0 BRA `(.L_x_124) ;  /* 0xfffffffc00f08947 */ /* 0x010fea000383ffff */
[----:B------:R-:W-:Y:S05]  /*7760*/  BRA `(.L_x_125) ;  /* 0xffffffbc00847947 */ /* 0x000fea000383ffff */
.L_x_61:
[----:B------:R-:W-:-:S07]  /*7770*/  MOV R0, UR6 ;  /* 0x0000000600007c02 */ /* 0x000fce0008000f00 */
.L_x_126:
[----:B-1----:R1:W2:Y:S02]  /*7780*/  SYNCS.PHASECHK.TRANS64.TRYWAIT P0, [R0+URZ], R3 ;  /* 0x00000003000075a7 */ /* 0x0022a400080011ff */
[----:B--2---:R-:W-:Y:S05]  /*7790*/  @!P0 NANOSLEEP.SYNCS 0x989680 ;  /* 0x009896800000895d */ /* 0x004fea0003900000 */
[----:B------:R-:W2:Y:S02]  /*77a0*/  @!P0 SYNCS.PHASECHK.TRANS64 P0, [R0+URZ], R3 ;  /* 0x00000003000085a7 */ /* 0x000ea400080010ff */
[----:B--2---:R-:W-:Y:S05]  /*77b0*/  @!P0 BRA `(.L_x_126) ;  /* 0xfffffffc00f08947 */ /* 0x004fea000383ffff */
[----:B------:R-:W-:Y:S05]  /*77c0*/  BRA `(.L_x_127) ;  /* 0xffffffbc00907947 */ /* 0x000fea000383ffff */
.L_x_62:
[----:B------:R-:W-:-:S07]  /*77d0*/  MOV R0, UR6 ;  /* 0x0000000600007c02 */ /* 0x000fce0008000f00 */
.L_x_128:
[----:B-1----:R1:W2:Y:S02]  /*77e0*/  SYNCS.PHASECHK.TRANS64.TRYWAIT P0, [R0+URZ], R3 ;  /* 0x00000003000075a7 */ /* 0x0022a400080011ff */
[----:B--2---:R-:W-:Y:S05]  /*77f0*/  @!P0 NANOSLEEP.SYNCS 0x989680 ;  /* 0x009896800000895d */ /* 0x004fea0003900000 */
[----:B------:R-:W2:Y:S02]  /*7800*/  @!P0 SYNCS.PHASECHK.TRANS64 P0, [R0+URZ], R3 ;  /* 0x00000003000085a7 */ /* 0x000ea400080010ff */
[----:B--2---:R-:W-:Y:S05]  /*7810*/  @!P0 BRA `(.L_x_128) ;  /* 0xfffffffc00f08947 */ /* 0x004fea000383ffff */
[----:B------:R-:W-:Y:S05]  /*7820*/  BRA `(.L_x_129) ;  /* 0xffffffbc009c7947 */ /* 0x000fea000383ffff */
.L_x_63:
[----:B------:R-:W-:-:S07]  /*7830*/  MOV R0, UR7 ;  /* 0x0000000700007c02 */ /* 0x000fce0008000f00 */
.L_x_130:
[----:B-1----:R1:W2:Y:S02]  /*7840*/  SYNCS.PHASECHK.TRANS64.TRYWAIT P0, [R0+URZ], R3 ;  /* 0x00000003000075a7 */ /* 0x0022a400080011ff */
[----:B--2---:R-:W-:Y:S05]  /*7850*/  @!P0 NANOSLEEP.SYNCS 0x989680 ;  /* 0x009896800000895d */ /* 0x004fea0003900000 */
[----:B------:R-:W2:Y:S02]  /*7860*/  @!P0 SYNCS.PHASECHK.TRANS64 P0, [R0+URZ], R3 ;  /* 0x00000003000085a7 */ /* 0x000ea400080010ff */
[----:B--2---:R-:W-:Y:S05]  /*7870*/  @!P0 BRA `(.L_x_130) ;  /* 0xfffffffc00f08947 */ /* 0x004fea000383ffff */
[----:B------:R-:W-:Y:S05]  /*7880*/  BRA `(.L_x_131) ;  /* 0xffffffbc00a87947 */ /* 0x000fea000383ffff */
.L_x_68:
[----:B--2---:R2:W3:Y:S02]  /*7890*/  SYNCS.PHASECHK.TRANS64.TRYWAIT P0, [R0+URZ+0x70], R3 ;  /* 0x00007003000075a7 */ /* 0x0044e400080011ff */
[----:B---3--:R-:W-:Y:S05]  /*78a0*/  @!P0 NANOSLEEP.SYNCS 0x989680 ;  /* 0x009896800000895d */ /* 0x008fea0003900000 */
[----:B------:R-:W3:Y:S02]  /*78b0*/  @!P0 SYNCS.PHASECHK.TRANS64 P0, [R0+URZ+0x70], R3 ;  /* 0x00007003000085a7 */ /* 0x000ee400080010ff */
[----:B---3--:R-:W-:Y:S05]  /*78c0*/  @!P0 BRA `(.L_x_68) ;  /* 0xfffffffc00f08947 */ /* 0x008fea000383ffff */
[----:B------:R-:W-:Y:S05]  /*78d0*/  BRA `(.L_x_132) ;  /* 0xffffffc000ac7947 */ /* 0x000fea000383ffff */
.L_x_71:
[----:B------:R-:W-:Y:S07]  /*78e0*/  MOV R0, UR7 ;  /* 0x0000000700007c02 */ /* 0x000fee0008000f00 */
.L_x_133:
[----:B--2---:R2:W3:Y:S02]  /*78f0*/  SYNCS.PHASECHK.TRANS64.TRYWAIT P0, [R0+URZ+0x68], R3 ;  /* 0x00006803000075a7 */ /* 0x0044e400080011ff */
[----:B---3--:R-:W-:Y:S05]  /*7900*/  @!P0 NANOSLEEP.SYNCS 0x989680 ;  /* 0x009896800000895d */ /* 0x008fea0003900000 */
[----:B------:R-:W3:Y:S02]  /*7910*/  @!P0 SYNCS.PHASECHK.TRANS64 P0, [R0+URZ+0x68], R3 ;  /* 0x00006803000085a7 */ /* 0x000ee400080010ff */
[----:B---3--:R-:W-:Y:S05]  /*7920*/  @!P0 BRA `(.L_x_133) ;  /* 0xfffffffc00f08947 */ /* 0x008fea000383ffff */
[----:B------:R-:W-:Y:S05]  /*7930*/  BRA `(.L_x_70) ;  /* 0xffffffc4008c7947 */ /* 0x000fea000383ffff */
.L_x_74:
[----:B--2---:R-:W-:Y:S07]  /*7940*/  MOV R3, UR7 ;  /* 0x0000000700037c02 */ /* 0x004fee0008000f00 */
.L_x_134:
[----:B-1----:R1:W2:Y:S02]  /*7950*/  SYNCS.PHASECHK.TRANS64.TRYWAIT P0, [R3+URZ+0x50], R12 ;  /* 0x0000500c030075a7 */ /* 0x0022a400080011ff */
[----:B--2---:R-:W-:Y:S05]  /*7960*/  @!P0 NANOSLEEP.SYNCS 0x989680 ;  /* 0x009896800000895d */ /* 0x004fea0003900000 */
[----:B------:R-:W2:Y:S02]  /*7970*/  @!P0 SYNCS.PHASECHK.TRANS64 P0, [R3+URZ+0x50], R12 ;  /* 0x0000500c030085a7 */ /* 0x000ea400080010ff */
[----:B--2---:R-:W-:Y:S05]  /*7980*/  @!P0 BRA `(.L_x_134) ;  /* 0xfffffffc00f08947 */ /* 0x004fea000383ffff */
[----:B------:R-:W-:Y:S05]  /*7990*/  BRA `(.L_x_135) ;  /* 0xffffffc800047947 */ /* 0x000fea000383ffff */
.L_x_75:
[----:B------:R-:W-:Y:S07]  /*79a0*/  MOV R3, UR7 ;  /* 0x0000000700037c02 */ /* 0x000fee0008000f00 */
.L_x_136:
[----:B-1----:R1:W2:Y:S02]  /*79b0*/  SYNCS.PHASECHK.TRANS64.TRYWAIT P0, [R3+URZ+0x58], R12 ;  /* 0x0000580c030075a7 */ /* 0x0022a400080011ff */
[----:B--2---:R-:W-:Y:S05]  /*79c0*/  @!P0 NANOSLEEP.SYNCS 0x989680 ;  /* 0x009896800000895d */ /* 0x004fea0003900000 */
[----:B------:R-:W2:Y:S02]  /*79d0*/  @!P0 SYNCS.PHASECHK.TRANS64 P0, [R3+URZ+0x58], R12 ;  /* 0x0000580c030085a7 */ /* 0x000ea400080010ff */
[----:B--2---:R-:W-:Y:S05]  /*79e0*/  @!P0 BRA `(.L_x_136) ;  /* 0xfffffffc00f08947 */ /* 0x004fea000383ffff */
[----:B------:R-:W-:Y:S05]  /*79f0*/  BRA `(.L_x_137) ;  /* 0xffffffc800847947 */ /* 0x000fea000383ffff */
.L_x_77:
[----:B------:R-:W-:-:S07]  /*7a00*/  MOV R0, UR7 ;  /* 0x0000000700007c02 */ /* 0x000fce0008000f00 */
.L_x_138:
[----:B-1----:R1:W3:Y:S02]  /*7a10*/  SYNCS.PHASECHK.TRANS64.TRYWAIT P0, [R0+URZ+0x50], R3 ;  /* 0x00005003000075a7 */ /* 0x0022e400080011ff */
[----:B---3--:R-:W-:Y:S05]  /*7a20*/  @!P0 NANOSLEEP.SYNCS 0x989680 ;  /* 0x009896800000895d */ /* 0x008fea0003900000 */
[----:B------:R-:W3:Y:S02]  /*7a30*/  @!P0 SYNCS.PHASECHK.TRANS64 P0, [R0+URZ+0x50], R3 ;  /* 0x00005003000085a7 */ /* 0x000ee400080010ff */
[----:B---3--:R-:W-:Y:S05]  /*7a40*/  @!P0 BRA `(.L_x_138) ;  /* 0xfffffffc00f08947 */ /* 0x008fea000383ffff */
[----:B------:R-:W-:Y:S05]  /*7a50*/  BRA `(.L_x_139) ;  /* 0xffffffc800f47947 */ /* 0x000fea000383ffff */
.L_x_79:
[----:B--2---:R2:W4:Y:S02]  /*7a60*/  SYNCS.PHASECHK.TRANS64.TRYWAIT P0, [R0+URZ+0x70], R3 ;  /* 0x00007003000075a7 */ /* 0x00452400080011ff */
[----:B----4-:R-:W-:Y:S05]  /*7a70*/  @!P0 NANOSLEEP.SYNCS 0x989680 ;  /* 0x009896800000895d */ /* 0x010fea0003900000 */
[----:B------:R-:W4:Y:S02]  /*7a80*/  @!P0 SYNCS.PHASECHK.TRANS64 P0, [R0+URZ+0x70], R3 ;  /* 0x00007003000085a7 */ /* 0x000f2400080010ff */
[----:B----4-:R-:W-:Y:S05]  /*7a90*/  @!P0 BRA `(.L_x_79) ;  /* 0xfffffffc00f08947 */ /* 0x010fea000383ffff */
[----:B------:R-:W-:Y:S05]  /*7aa0*/  BRA `(.L_x_140) ;  /* 0xffffffcc00c47947 */ /* 0x000fea000383ffff */
.L_x_90:
[----:B-1----:R1:W3:Y:S02]  /*7ab0*/  SYNCS.PHASECHK.TRANS64.TRYWAIT P1, [R0+URZ+0x40], R3 ;  /* 0x00004003000075a7 */ /* 0x0022e400080211ff */
[----:B---3--:R-:W-:Y:S05]  /*7ac0*/  @!P1 NANOSLEEP.SYNCS 0x989680 ;  /* 0x009896800000995d */ /* 0x008fea0003900000 */
[----:B------:R-:W3:Y:S02]  /*7ad0*/  @!P1 SYNCS.PHASECHK.TRANS64 P1, [R0+URZ+0x40], R3 ;  /* 0x00004003000095a7 */ /* 0x000ee400080210ff */
[----:B---3--:R-:W-:Y:S05]  /*7ae0*/  @!P1 BRA `(.L_x_90) ;  /* 0xfffffffc00f09947 */ /* 0x008fea000383ffff */
[----:B------:R-:W-:Y:S05]  /*7af0*/  BRA `(.L_x_89) ;  /* 0xffffffd800dc7947 */ /* 0x000fea000383ffff */
.L_x_92:
[----:B---3--:R3:W4:Y:S02]  /*7b00*/  SYNCS.PHASECHK.TRANS64.TRYWAIT P0, [R108+URZ+0x90], R7 ;  /* 0x000090076c0075a7 */ /* 0x00872400080011ff */
[----:B----4-:R-:W-:Y:S05]  /*7b10*/  @!P0 NANOSLEEP.SYNCS 0x989680 ;  /* 0x009896800000895d */ /* 0x010fea0003900000 */
[----:B------:R-:W4:Y:S02]  /*7b20*/  @!P0 SYNCS.PHASECHK.TRANS64 P0, [R108+URZ+0x90], R7 ;  /* 0x000090076c0085a7 */ /* 0x000f2400080010ff */
[----:B----4-:R-:W-:Y:S05]  /*7b30*/  @!P0 BRA `(.L_x_92) ;  /* 0xfffffffc00f08947 */ /* 0x010fea000383ffff */
[----:B------:R-:W-:Y:S05]  /*7b40*/  BRA `(.L_x_91) ;  /* 0xffffffdc00307947 */ /* 0x000fea000383ffff */
.L_x_100:
[----:B--2---:R2:W3:Y:S02]  /*7b50*/  SYNCS.PHASECHK.TRANS64.TRYWAIT P0, [R75+URZ+0x40], R0 ;  /* 0x000040004b0075a7 */ /* 0x0044e400080011ff */
[----:B---3--:R-:W-:Y:S05]  /*7b60*/  @!P0 NANOSLEEP.SYNCS 0x989680 ;  /* 0x009896800000895d */ /* 0x008fea0003900000 */
[----:B------:R-:W3:Y:S02]  /*7b70*/  @!P0 SYNCS.PHASECHK.TRANS64 P0, [R75+URZ+0x40], R0 ;  /* 0x000040004b0085a7 */ /* 0x000ee400080010ff */
[----:B---3--:R-:W-:Y:S05]  /*7b80*/  @!P0 BRA `(.L_x_100) ;  /* 0xfffffffc00f08947 */ /* 0x008fea000383ffff */
[----:B------:R-:W-:Y:S05]  /*7b90*/  BRA `(.L_x_99) ;  /* 0xffffffe800247947 */ /* 0x000fea000383ffff */
        .weak           $__internal_0_$__cuda_sm10x_tcgen05_guardrail_trap_col_being_dealloced_not_returned_by_alloc
        .type           $__internal_0_$__cuda_sm10x_tcgen05_guardrail_trap_col_being_dealloced_not_returned_by_alloc,@function
        .size           $__internal_0_$__cuda_sm10x_tcgen05_guardrail_trap_col_being_dealloced_not_returned_by_alloc,($__internal_1_$__cuda_sm10x_tcgen05_guardrail_trap_phase_invalid_during_alloc - $__internal_0_$__cuda_sm10x_tcgen05_guardrail_trap_col_being_dealloced_not_returned_by_alloc)
$__internal_0_$__cuda_sm10x_tcgen05_guardrail_trap_col_being_dealloced_not_returned_by_alloc:
[----:B------:R-:W-:Y:S05]  /*7ba0*/  BPT.TRAP 0x1 ;  /* 0x000000040000795c */ /* 0x000fea0000300000 */
[----:B------:R-:W-:-:S04]  /*7bb0*/  HFMA2 R3, -RZ, RZ, 0, 0 ;  /* 0x00000000ff037431 */ /* 0x000fc800000001ff */
[----:B------:R-:W-:Y:S05]  /*7bc0*/  RET.REL.NODEC R2 `(_ZN7cutlass13device_kernelINS_4gemm6kernel13GemmUniversalIN4cute5tupleIJiiiiEEENS1_10collective13CollectiveMmaINS1_35MainloopSm100TmaUmmaWarpSpecializedILi4ELi2ELi4ENS5_IJNS4_1CILi1EEESB_SB_EEEEENS5_IJNSA_ILi64EEENSA_ILi128EEESF_EEEaNS5_IJlSB_lEEEaSH_NS4_8TiledMMAINS4_8MMA_AtomIJNS4_15SM100_MMA_S8_SSIaaiLi64ELi128ELNS4_4UMMA5MajorE0ELSM_0ELNSL_8SaturateE0EEEEEENS4_6LayoutISC_NS5_IJNSA_ILi0EEESR_SR_EEEEENS5_IJNS4_10UnderscoreESU_SU_EEEEENS4_13SM90_TMA_LOADENS4_14ComposedLayoutINS4_7SwizzleILi3ELi4ELi3EEENS4_18smem_ptr_flag_bitsILi8EEENSQ_INS5_IJNSA_ILi8EEESF_EEENS5_IJSF_SB_EEEEEEEvNS4_8identityESX_S17_vS18_EENS_8epilogue10collective18CollectiveEpilogueINS1A_23Sm100TmaWarpSpecializedILi2ELi2ELi32ELb0ELb0EEEJSG_NS5_IJNSQ_ISE_SB_EES1F_EEEaSH_aSH_NS1A_6fusion15FusionCallbacksIS1E_NS1H_17LinearCombinationIaiaiLNS_15FloatRoundStyleE2EEESG_S1G_JEEENS4_5SM1004TMEM4LOAD26SM100_TMEM_LOAD_16dp32b32xESX_NSY_INSZ_ILi2ELi4ELi3EEES12_NSQ_INS5_IJS13_SE_EEENS5_IJSE_SB_EEEEEEENS4_39AutoVectorizingCopyWithAssumedAlignmentILi128EEENS4_14SM90_TMA_STOREES1V_S1X_S1X_EEEvvEEEEvNT_6ParamsE) ;  /* 0xffffff84020c7950 */ /* 0x000fea0003c3ffff */
        .weak           $__internal_1_$__cuda_sm10x_tcgen05_guardrail_trap_phase_invalid_during_alloc
        .type           $__internal_1_$__cuda_sm10x_tcgen05_guardrail_trap_phase_invalid_during_alloc,@function
        .size           $__internal_1_$__cuda_sm10x_tcgen05_guardrail_trap_phase_invalid_during_alloc,($__internal_2_$__cuda_sm10x_tcgen05_guardrail_trap_unallocated_columns_being_dealloced - $__internal_1_$__cuda_sm10x_tcgen05_guardrail_trap_phase_invalid_during_alloc)
$__internal_1_$__cuda_sm10x_tcgen05_guardrail_trap_phase_invalid_during_alloc:
[----:B------:R-:W-:Y:S05]  /*7bd0*/  BPT.TRAP 0x1 ;  /* 0x000000040000795c */ /* 0x000fea0000300000 */
[----:B------:R-:W-:-:S04]  /*7be0*/  MOV R3, 0x0 ;  /* 0x0000000000037802 */ /* 0x000fc80000000f00 */
[----:B------:R-:W-:Y:S05]  /*7bf0*/  RET.REL.NODEC R2 `(_ZN7cutlass13device_kernelINS_4gemm6kernel13GemmUniversalIN4cute5tupleIJiiiiEEENS1_10collective13CollectiveMmaINS1_35MainloopSm100TmaUmmaWarpSpecializedILi4ELi2ELi4ENS5_IJNS4_1CILi1EEESB_SB_EEEEENS5_IJNSA_ILi64EEENSA_ILi128EEESF_EEEaNS5_IJlSB_lEEEaSH_NS4_8TiledMMAINS4_8MMA_AtomIJNS4_15SM100_MMA_S8_SSIaaiLi64ELi128ELNS4_4UMMA5MajorE0ELSM_0ELNSL_8SaturateE0EEEEEENS4_6LayoutISC_NS5_IJNSA_ILi0EEESR_SR_EEEEENS5_IJNS4_10UnderscoreESU_SU_EEEEENS4_13SM90_TMA_LOADENS4_14ComposedLayoutINS4_7SwizzleILi3ELi4ELi3EEENS4_18smem_ptr_flag_bitsILi8EEENSQ_INS5_IJNSA_ILi8EEESF_EEENS5_IJSF_SB_EEEEEEEvNS4_8identityESX_S17_vS18_EENS_8epilogue10collective18CollectiveEpilogueINS1A_23Sm100TmaWarpSpecializedILi2ELi2ELi32ELb0ELb0EEEJSG_NS5_IJNSQ_ISE_SB_EES1F_EEEaSH_aSH_NS1A_6fusion15FusionCallbacksIS1E_NS1H_17LinearCombinationIaiaiLNS_15FloatRoundStyleE2EEESG_S1G_JEEENS4_5SM1004TMEM4LOAD26SM100_TMEM_LOAD_16dp32b32xESX_NSY_INSZ_ILi2ELi4ELi3EEES12_NSQ_INS5_IJS13_SE_EEENS5_IJSE_SB_EEEEEEENS4_39AutoVectorizingCopyWithAssumedAlignmentILi128EEENS4_14SM90_TMA_STOREES1V_S1X_S1X_EEEvvEEEEvNT_6ParamsE) ;  /* 0xffffff8402007950 */ /* 0x000fea0003c3ffff */
        .weak           $__internal_2_$__cuda_sm10x_tcgen05_guardrail_trap_unallocated_columns_being_dealloced
        .type           $__internal_2_$__cuda_sm10x_tcgen05_guardrail_trap_unallocated_columns_being_dealloced,@function
        .size           $__internal_2_$__cuda_sm10x_tcgen05_guardrail_trap_unallocated_columns_being_dealloced,(.L_x_142 - $__internal_2_$__cuda_sm10x_tcgen05_guardrail_trap_unallocated_columns_being_dealloced)
$__internal_2_$__cuda_sm10x_tcgen05_guardrail_trap_unallocated_columns_being_dealloced:
[----:B------:R-:W-:Y:S05]  /*7c00*/  BPT.TRAP 0x1 ;  /* 0x000000040000795c */ /* 0x000fea0000300000 */
[----:B------:R-:W-:-:S04]  /*7c10*/  HFMA2 R3, -RZ, RZ, 0, 0 ;  /* 0x00000000ff037431 */ /* 0x000fc800000001ff */
[----:B------:R-:W-:Y:S05]  /*7c20*/  RET.REL.NODEC R2 `(_ZN7cutlass13device_kernelINS_4gemm6kernel13GemmUniversalIN4cute5tupleIJiiiiEEENS1_10collective13CollectiveMmaINS1_35MainloopSm100TmaUmmaWarpSpecializedILi4ELi2ELi4ENS5_IJNS4_1CILi1EEESB_SB_EEEEENS5_IJNSA_ILi64EEENSA_ILi128EEESF_EEEaNS5_IJlSB_lEEEaSH_NS4_8TiledMMAINS4_8MMA_AtomIJNS4_15SM100_MMA_S8_SSIaaiLi64ELi128ELNS4_4UMMA5MajorE0ELSM_0ELNSL_8SaturateE0EEEEEENS4_6LayoutISC_NS5_IJNSA_ILi0EEESR_SR_EEEEENS5_IJNS4_10UnderscoreESU_SU_EEEEENS4_13SM90_TMA_LOADENS4_14ComposedLayoutINS4_7SwizzleILi3ELi4ELi3EEENS4_18smem_ptr_flag_bitsILi8EEENSQ_INS5_IJNSA_ILi8EEESF_EEENS5_IJSF_SB_EEEEEEEvNS4_8identityESX_S17_vS18_EENS_8epilogue10collective18CollectiveEpilogueINS1A_23Sm100TmaWarpSpecializedILi2ELi2ELi32ELb0ELb0EEEJSG_NS5_IJNSQ_ISE_SB_EES1F_EEEaSH_aSH_NS1A_6fusion15FusionCallbacksIS1E_NS1H_17LinearCombinationIaiaiLNS_15FloatRoundStyleE2EEESG_S1G_JEEENS4_5SM1004TMEM4LOAD26SM100_TMEM_LOAD_16dp32b32xESX_NSY_INSZ_ILi2ELi4ELi3EEES12_NSQ_INS5_IJS13_SE_EEENS5_IJSE_SB_EEEEEEENS4_39AutoVectorizingCopyWithAssumedAlignmentILi128EEENS4_14SM90_TMA_STOREES1V_S1X_S1X_EEEvvEEEEvNT_6ParamsE) ;  /* 0xffffff8002f47950 */ /* 0x000fea0003c3ffff */
.L_x_141:
[----:B------:R-:W-:-:S00]  /*7c30*/  BRA `(.L_x_141) ;  /* 0xfffffffc00fc7947 */ /* 0x000fc0000383ffff */
[----:B------:R-:W-:-:S00]  /*7c40*/  NOP ;  /* 0x0000000000007918 */ /* 0x000fc00000000000 */
        /* <DEDUP_REMOVED lines=11> */
.L_x_142:


//--------------------- .nv.global.init           --------------------------
	.section	.nv.global.init,"aw",@progbits
.nv.global.init:
	.type		$str$27,@object
	.size		$str$27,($str$28 - $str$27)
$str$27:
        /*0000*/ 	.byte	0x28, 0x61, 0x64, 0x64, 0x72, 0x65, 0x73, 0x73, 0x20, 0x26, 0x20, 0x6d, 0x61, 0x73, 0x6b, 0x29
        /*0010*/ 	.byte	0x20, 0x3d, 0x3d, 0x20, 0x30, 0x00
	.type		$str$28,@object
	.size		$str$28,($str$26 - $str$28)
$str$28:
        /*0016*/ 	.byte	0x2f, 0x74, 0x6d, 0x70, 0x2f, 0x63, 0x75, 0x74, 0x6c, 0x61, 0x73, 0x73, 0x5f, 0x73, 0x77, 0x65
        /*0026*/ 	.byte	0x65, 0x70, 0x5f, 0x73, 0x72, 0x63, 0x2f, 0x69, 0x6e, 0x63, 0x6c, 0x75, 0x64, 0x65, 0x2f, 0x63
        /*0036*/ 	.byte	0x75, 0x74, 0x65, 0x2f, 0x70, 0x6f, 0x69, 0x6e, 0x74, 0x65, 0x72, 0x5f, 0x66, 0x6c, 0x61, 0x67
        /*0046*/ 	.byte	0x67, 0x65, 0x64, 0x2e, 0x68, 0x70, 0x70, 0x00
	.type		$str$26,@object
	.size		$str$26,($str$25 - $str$26)
$str$26:
        /*004e*/ 	.byte	0x2f, 0x74, 0x6d, 0x70, 0x2f, 0x63, 0x75, 0x74, 0x6c, 0x61, 0x73, 0x73, 0x5f, 0x73, 0x77, 0x65
        /*005e*/ 	.byte	0x65, 0x70, 0x5f, 0x73, 0x72, 0x63, 0x2f, 0x69, 0x6e, 0x63, 0x6c, 0x75, 0x64, 0x65, 0x2f, 0x63
        /*006e*/ 	.byte	0x75, 0x74, 0x65, 0x2f, 0x61, 0x74, 0x6f, 0x6d, 0x2f, 0x63, 0x6f, 0x70, 0x79, 0x5f, 0x74, 0x72
        /*007e*/ 	.byte	0x61, 0x69, 0x74, 0x73, 0x5f, 0x73, 0x6d, 0x31, 0x30, 0x30, 0x2e, 0x68, 0x70, 0x70, 0x00
	.type		$str$25,@object
	.size		$str$25,(__unnamed_1 - $str$25)
$str$25:
        /*008d*/ 	.byte	0x28, 0x28, 0x75, 0x69, 0x6e, 0x74, 0x33, 0x32, 0x5f, 0x74, 0x28, 0x74, 0x68, 0x72, 0x65, 0x61
        /*009d*/ 	.byte	0x64, 0x49, 0x64, 0x78, 0x2e, 0x78, 0x29, 0x20, 0x2f, 0x20, 0x33, 0x32, 0x29, 0x20, 0x25, 0x20
        /*00ad*/ 	.byte	0x34, 0x29, 0x20, 0x3d, 0x3d, 0x20, 0x28, 0x28, 0x28, 0x74, 0x6d, 0x65, 0x6d, 0x5f, 0x61, 0x64
        /*00bd*/ 	.byte	0x64, 0x72, 0x20, 0x3e, 0x3e, 0x20, 0x31, 0x36, 0x29, 0x20, 0x2f, 0x20, 0x33, 0x32, 0x29, 0x20
        /*00cd*/ 	.byte	0x25, 0x20, 0x34, 0x29, 0x00
	.type		__unnamed_1,@object
	.size		__unnamed_1,(__unnamed_2 - __unnamed_1)
__unnamed_1:
        /*00d2*/ 	.byte	0x61, 0x75, 0x74, 0x6f, 0x20, 0x63, 0x75, 0x74, 0x65, 0x3a, 0x3a, 0x61, 0x73, 0x5f, 0x70, 0x6f
        /* <DEDUP_REMOVED lines=24> */
        /*0262*/ 	.byte	0x00
	.type		__unnamed_2,@object
	.size		__unnamed_2,(.L_2 - __unnamed_2)
__unnamed_2:
        /* <DEDUP_REMOVED lines=41> */
.L_2:


//--------------------- .nv.shared._ZN7cutlass13device_kernelINS_4gemm6kernel13GemmUniversalIN4cute5tupleIJiiiiEEENS1_10collective13CollectiveMmaINS1_35MainloopSm100TmaUmmaWarpSpecializedILi4ELi2ELi4ENS5_IJNS4_1CILi1EEESB_SB_EEEEENS5_IJNSA_ILi64EEENSA_ILi128EEESF_EEEaNS5_IJlSB_lEEEaSH_NS4_8TiledMMAINS4_8MMA_AtomIJNS4_15SM100_MMA_S8_SSIaaiLi64ELi128ELNS4_4UMMA5MajorE0ELSM_0ELNSL_8SaturateE0EEEEEENS4_6LayoutISC_NS5_IJNSA_ILi0EEESR_SR_EEEEENS5_IJNS4_10UnderscoreESU_SU_EEEEENS4_13SM90_TMA_LOADENS4_14ComposedLayoutINS4_7SwizzleILi3ELi4ELi3EEENS4_18smem_ptr_flag_bitsILi8EEENSQ_INS5_IJNSA_ILi8EEESF_EEENS5_IJSF_SB_EEEEEEEvNS4_8identityESX_S17_vS18_EENS_8epilogue10collective18CollectiveEpilogueINS1A_23Sm100TmaWarpSpecializedILi2ELi2ELi32ELb0ELb0EEEJSG_NS5_IJNSQ_ISE_SB_EES1F_EEEaSH_aSH_NS1A_6fusion15FusionCallbacksIS1E_NS1H_17LinearCombinationIaiaiLNS_15FloatRoundStyleE2EEESG_S1G_JEEENS4_5SM1004TMEM4LOAD26SM100_TMEM_LOAD_16dp32b32xESX_NSY_INSZ_ILi2ELi4ELi3EEES12_NSQ_INS5_IJS13_SE_EEENS5_IJSE_SB_EEEEEEENS4_39AutoVectorizingCopyWithAssumedAlignmentILi128EEENS4_14SM90_TMA_STOREES1V_S1X_S1X_EEEvvEEEEvNT_6ParamsE --------------------------
	.section	.nv.shared._ZN7cutlass13device_kernelINS_4gemm6kernel13GemmUniversalIN4cute5tupleIJiiiiEEENS1_10collective13CollectiveMmaINS1_35MainloopSm100TmaUmmaWarpSpecializedILi4ELi2ELi4ENS5_IJNS4_1CILi1EEESB_SB_EEEEENS5_IJNSA_ILi64EEENSA_ILi128EEESF_EEEaNS5_IJlSB_lEEEaSH_NS4_8TiledMMAINS4_8MMA_AtomIJNS4_15SM100_MMA_S8_SSIaaiLi64ELi128ELNS4_4UMMA5MajorE0ELSM_0ELNSL_8SaturateE0EEEEEENS4_6LayoutISC_NS5_IJNSA_ILi0EEESR_SR_EEEEENS5_IJNS4_10UnderscoreESU_SU_EEEEENS4_13SM90_TMA_LOADENS4_14ComposedLayoutINS4_7SwizzleILi3ELi4ELi3EEENS4_18smem_ptr_flag_bitsILi8EEENSQ_INS5_IJNSA_ILi8EEESF_EEENS5_IJSF_SB_EEEEEEEvNS4_8identityESX_S17_vS18_EENS_8epilogue10collective18CollectiveEpilogueINS1A_23Sm100TmaWarpSpecializedILi2ELi2ELi32ELb0ELb0EEEJSG_NS5_IJNSQ_ISE_SB_EES1F_EEEaSH_aSH_NS1A_6fusion15FusionCallbacksIS1E_NS1H_17LinearCombinationIaiaiLNS_15FloatRoundStyleE2EEESG_S1G_JEEENS4_5SM1004TMEM4LOAD26SM100_TMEM_LOAD_16dp32b32xESX_NSY_INSZ_ILi2ELi4ELi3EEES12_NSQ_INS5_IJS13_SE_EEENS5_IJSE_SB_EEEEEEENS4_39AutoVectorizingCopyWithAssumedAlignmentILi128EEENS4_14SM90_TMA_STOREES1V_S1X_S1X_EEEvvEEEEvNT_6ParamsE,"aw",@nobits
	.sectionflags	@""
	.align	16
	.zero		1024


//--------------------- .nv.shared.reserved.0     --------------------------
	.section	.nv.shared.reserved.0,"aw",@nobits
	.weak		__nv_reservedSMEM_offset_0_alias
	.size		__nv_reservedSMEM_offset_0_alias, 0, 64
	.other		__nv_reservedSMEM_offset_0_alias,@"STO_CUDA_RESERVED_SHARED STV_DEFAULT"
__nv_reservedSMEM_offset_0_alias:
	.zero		0
.nv.shared.reserved.0:
	.zero		64
	.weak		__nv_reservedSMEM_tcgen05_partition
	.type		__nv_reservedSMEM_tcgen05_partition,@object
	.size		__nv_reservedSMEM_tcgen05_partition,(.L_0 - __nv_reservedSMEM_tcgen05_partition)
__nv_reservedSMEM_tcgen05_partition:
	.zero		32
.L_0:


//--------------------- .nv.global                --------------------------
	.section	.nv.global,"aw",@nobits
.nv.global:
	.type		_ZN39_INTERNAL_ba27f2f7_4_k_cu_2b8da20a_97544cute1_E,@object
	.size		_ZN39_INTERNAL_ba27f2f7_4_k_cu_2b8da20a_97544cute1_E,(_ZN39_INTERNAL_ba27f2f7_4_k_cu_2b8da20a_97544cuda3std3__45__cpo6cbeginE - _ZN39_INTERNAL_ba27f2f7_4_k_cu_2b8da20a_97544cute1_E)
_ZN39_INTERNAL_ba27f2f7_4_k_cu_2b8da20a_97544cute1_E:
	.zero		1
	.type		_ZN39_INTERNAL_ba27f2f7_4_k_cu_2b8da20a_97544cuda3std3__45__cpo6cbeginE,@object
	.size		_ZN39_INTERNAL_ba27f2f7_4_k_cu_2b8da20a_97544cuda3std3__45__cpo6cbeginE,(_ZN39_INTERNAL_ba27f2f7_4_k_cu_2b8da20a_97544cuda3std3__48in_placeE - _ZN39_INTERNAL_ba27f2f7_4_k_cu_2b8da20a_97544cuda3std3__45__cpo6cbeginE)
_ZN39_INTERNAL_ba27f2f7_4_k_cu_2b8da20a_97544cuda3std3__45__cpo6cbeginE:
	.zero		1
	.type		_ZN39_INTERNAL_ba27f2f7_4_k_cu_2b8da20a_97544cuda3std3__48in_placeE,@object
	.size		_ZN39_INTERNAL_ba27f2f7_4_k_cu_2b8da20a_97544cuda3std3__48in_placeE,(_ZN39_INTERNAL_ba27f2f7_4_k_cu_2b8da20a_97544cuda3std6ranges3__45__cpo9iter_moveE - _ZN39_INTERNAL_ba27f2f7_4_k_cu_2b8da20a_97544cuda3std3__48in_placeE)
_ZN39_INTERNAL_ba27f2f7_4_k_cu_2b8da20a_97544cuda3std3__48in_placeE:
	.zero		1
	.type		_ZN39_INTERNAL_ba27f2f7_4_k_cu_2b8da20a_97544cuda3std6ranges3__45__cpo9iter_moveE,@object
	.size		_ZN39_INTERNAL_ba27f2f7_4_k_cu_2b8da20a_97544cuda3std6ranges3__45__cpo9iter_moveE,(_ZN39_INTERNAL_ba27f2f7_4_k_cu_2b8da20a_97544cuda3std3__45__cpo5beginE - _ZN39_INTERNAL_ba27f2f7_4_k_cu_2b8da20a_97544cuda3std6ranges3__45__cpo9iter_moveE)
_ZN39_INTERNAL_ba27f2f7_4_k_cu_2b8da20a_97544cuda3std6ranges3__45__cpo9iter_moveE:
	.zero		1
	.type		_ZN39_INTERNAL_ba27f2f7_4_k_cu_2b8da20a_97544cuda3std3__45__cpo5beginE,@object
	.size		_ZN39_INTERNAL_ba27f2f7_4_k_cu_2b8da20a_97544cuda3std3__45__cpo5beginE,(_ZN39_INTERNAL_ba27f2f7_4_k_cu_2b8da20a_97544cuda3std3__441_GLOBAL__N__ba27f2f7_4_k_cu_2b8da20a_97546ignoreE - _ZN39_INTERNAL_ba27f2f7_4_k_cu_2b8da20a_97544cuda3std3__45__cpo5beginE)
_ZN39_INTERNAL_ba27f2f7_4_k_cu_2b8da20a_97544cuda3std3__45__cpo5beginE:
	.zero		1
	.type		_ZN39_INTERNAL_ba27f2f7_4_k_cu_2b8da20a_97544cuda3std3__441_GLOBAL__N__ba27f2f7_4_k_cu_2b8da20a_97546ignoreE,@object
	.size		_ZN39_INTERNAL_ba27f2f7_4_k_cu_2b8da20a_97544cuda3std3__441_GLOBAL__N__ba27f2f7_4_k_cu_2b8da20a_97546ignoreE,(_ZN39_INTERNAL_ba27f2f7_4_k_cu_2b8da20a_97544cute7productE - _ZN39_INTERNAL_ba27f2f7_4_k_cu_2b8da20a_97544cuda3std3__441_GLOBAL__N__ba27f2f7_4_k_cu_2b8da20a_97546ignoreE)
_ZN39_INTERNAL_ba27f2f7_4_k_cu_2b8da20a_97544cuda3std3__441_GLOBAL__N__ba27f2f7_4_k_cu_2b8da20a_97546ignoreE:
	.zero		1
	.type		_ZN39_INTERNAL_ba27f2f7_4_k_cu_2b8da20a_97544cute7productE,@object
	.size		_ZN39_INTERNAL_ba27f2f7_4_k_cu_2b8da20a_97544cute7productE,(_ZN39_INTERNAL_ba27f2f7_4_k_cu_2b8da20a_97544cuda3std3__45__cpo3endE - _ZN39_INTERNAL_ba27f2f7_4_k_cu_2b8da20a_97544cute7productE)
_ZN39_INTERNAL_ba27f2f7_4_k_cu_2b8da20a_97544cute7productE:
	.zero		1
	.type		_ZN39_INTERNAL_ba27f2f7_4_k_cu_2b8da20a_97544cuda3std3__45__cpo3endE,@object
	.size		_ZN39_INTERNAL_ba27f2f7_4_k_cu_2b8da20a_97544cuda3std3__45__cpo3endE,(_ZN39_INTERNAL_ba27f2f7_4_k_cu_2b8da20a_97544cuda3std3__419piecewise_constructE - _ZN39_INTERNAL_ba27f2f7_4_k_cu_2b8da20a_97544cuda3std3__45__cpo3endE)
_ZN39_INTERNAL_ba27f2f7_4_k_cu_2b8da20a_97544cuda3std3__45__cpo3endE:
	.zero		1
	.type		_ZN39_INTERNAL_ba27f2f7_4_k_cu_2b8da20a_97544cuda3std3__419piecewise_constructE,@object
	.size		_ZN39_INTERNAL_ba27f2f7_4_k_cu_2b8da20a_97544cuda3std3__419piecewise_constructE,(_ZN39_INTERNAL_ba27f2f7_4_k_cu_2b8da20a_97544cuda3std3__45__cpo4cendE - _ZN39_INTERNAL_ba27f2f7_4_k_cu_2b8da20a_97544cuda3std3__419piecewise_constructE)
_ZN39_INTERNAL_ba27f2f7_4_k_cu_2b8da20a_97544cuda3std3__419piecewise_constructE:
	.zero		1
	.type		_ZN39_INTERNAL_ba27f2f7_4_k_cu_2b8da20a_97544cuda3std3__45__cpo4cendE,@object
	.size		_ZN39_INTERNAL_ba27f2f7_4_k_cu_2b8da20a_97544cuda3std3__45__cpo4cendE,(_ZN39_INTERNAL_ba27f2f7_4_k_cu_2b8da20a_97544cuda3std6ranges3__45__cpo4swapE - _ZN39_INTERNAL_ba27f2f7_4_k_cu_2b8da20a_97544cuda3std3__45__cpo4cendE)
_ZN39_INTERNAL_ba27f2f7_4_k_cu_2b8da20a_97544cuda3std3__45__cpo4cendE:
	.zero		1
	.type		_ZN39_INTERNAL_ba27f2f7_4_k_cu_2b8da20a_97544cuda3std6ranges3__45__cpo4swapE,@object
	.size		_ZN39_INTERNAL_ba27f2f7_4_k_cu_2b8da20a_97544cuda3std6ranges3__45__cpo4swapE,(.L_10 - _ZN39_INTERNAL_ba27f2f7_4_k_cu_2b8da20a_97544cuda3std6ranges3__45__cpo4swapE)
_ZN39_INTERNAL_ba27f2f7_4_k_cu_2b8da20a_97544cuda3std6ranges3__45__cpo4swapE:
	.zero		1
.L_10:


//--------------------- .nv.constant0._ZN7cutlass13device_kernelINS_4gemm6kernel13GemmUniversalIN4cute5tupleIJiiiiEEENS1_10collective13CollectiveMmaINS1_35MainloopSm100TmaUmmaWarpSpecializedILi4ELi2ELi4ENS5_IJNS4_1CILi1EEESB_SB_EEEEENS5_IJNSA_ILi64EEENSA_ILi128EEESF_EEEaNS5_IJlSB_lEEEaSH_NS4_8TiledMMAINS4_8MMA_AtomIJNS4_15SM100_MMA_S8_SSIaaiLi64ELi128ELNS4_4UMMA5MajorE0ELSM_0ELNSL_8SaturateE0EEEEEENS4_6LayoutISC_NS5_IJNSA_ILi0EEESR_SR_EEEEENS5_IJNS4_10UnderscoreESU_SU_EEEEENS4_13SM90_TMA_LOADENS4_14ComposedLayoutINS4_7SwizzleILi3ELi4ELi3EEENS4_18smem_ptr_flag_bitsILi8EEENSQ_INS5_IJNSA_ILi8EEESF_EEENS5_IJSF_SB_EEEEEEEvNS4_8identityESX_S17_vS18_EENS_8epilogue10collective18CollectiveEpilogueINS1A_23Sm100TmaWarpSpecializedILi2ELi2ELi32ELb0ELb0EEEJSG_NS5_IJNSQ_ISE_SB_EES1F_EEEaSH_aSH_NS1A_6fusion15FusionCallbacksIS1E_NS1H_17LinearCombinationIaiaiLNS_15FloatRoundStyleE2EEESG_S1G_JEEENS4_5SM1004TMEM4LOAD26SM100_TMEM_LOAD_16dp32b32xESX_NSY_INSZ_ILi2ELi4ELi3EEES12_NSQ_INS5_IJS13_SE_EEENS5_IJSE_SB_EEEEEEENS4_39AutoVectorizingCopyWithAssumedAlignmentILi128EEENS4_14SM90_TMA_STOREES1V_S1X_S1X_EEEvvEEEEvNT_6ParamsE --------------------------
	.section	.nv.constant0._ZN7cutlass13device_kernelINS_4gemm6kernel13GemmUniversalIN4cute5tupleIJiiiiEEENS1_10collective13CollectiveMmaINS1_35MainloopSm100TmaUmmaWarpSpecializedILi4ELi2ELi4ENS5_IJNS4_1CILi1EEESB_SB_EEEEENS5_IJNSA_ILi64EEENSA_ILi128EEESF_EEEaNS5_IJlSB_lEEEaSH_NS4_8TiledMMAINS4_8MMA_AtomIJNS4_15SM100_MMA_S8_SSIaaiLi64ELi128ELNS4_4UMMA5MajorE0ELSM_0ELNSL_8SaturateE0EEEEEENS4_6LayoutISC_NS5_IJNSA_ILi0EEESR_SR_EEEEENS5_IJNS4_10UnderscoreESU_SU_EEEEENS4_13SM90_TMA_LOADENS4_14ComposedLayoutINS4_7SwizzleILi3ELi4ELi3EEENS4_18smem_ptr_flag_bitsILi8EEENSQ_INS5_IJNSA_ILi8EEESF_EEENS5_IJSF_SB_EEEEEEEvNS4_8identityESX_S17_vS18_EENS_8epilogue10collective18CollectiveEpilogueINS1A_23Sm100TmaWarpSpecializedILi2ELi2ELi32ELb0ELb0EEEJSG_NS5_IJNSQ_ISE_SB_EES1F_EEEaSH_aSH_NS1A_6fusion15FusionCallbacksIS1E_NS1H_17LinearCombinationIaiaiLNS_15FloatRoundStyleE2EEESG_S1G_JEEENS4_5SM1004TMEM4LOAD26SM100_TMEM_LOAD_16dp32b32xESX_NSY_INSZ_ILi2ELi4ELi3EEES12_NSQ_INS5_IJS13_SE_EEENS5_IJSE_SB_EEEEEEENS4_39AutoVectorizingCopyWithAssumedAlignmentILi128EEENS4_14SM90_TMA_STOREES1V_S1X_S1X_EEEvvEEEEvNT_6ParamsE,"a",@progbits
	.sectionflags	@""
	.align	4
.nv.constant0._ZN7cutlass13device_kernelINS_4gemm6kernel13GemmUniversalIN4cute5tupleIJiiiiEEENS1_10collective13CollectiveMmaINS1_35MainloopSm100TmaUmmaWarpSpecializedILi4ELi2ELi4ENS5_IJNS4_1CILi1EEESB_SB_EEEEENS5_IJNSA_ILi64EEENSA_ILi128EEESF_EEEaNS5_IJlSB_lEEEaSH_NS4_8TiledMMAINS4_8MMA_AtomIJNS4_15SM100_MMA_S8_SSIaaiLi64ELi128ELNS4_4UMMA5MajorE0ELSM_0ELNSL_8SaturateE0EEEEEENS4_6LayoutISC_NS5_IJNSA_ILi0EEESR_SR_EEEEENS5_IJNS4_10UnderscoreESU_SU_EEEEENS4_13SM90_TMA_LOADENS4_14ComposedLayoutINS4_7SwizzleILi3ELi4ELi3EEENS4_18smem_ptr_flag_bitsILi8EEENSQ_INS5_IJNSA_ILi8EEESF_EEENS5_IJSF_SB_EEEEEEEvNS4_8identityESX_S17_vS18_EENS_8epilogue10collective18CollectiveEpilogueINS1A_23Sm100TmaWarpSpecializedILi2ELi2ELi32ELb0ELb0EEEJSG_NS5_IJNSQ_ISE_SB_EES1F_EEEaSH_aSH_NS1A_6fusion15FusionCallbacksIS1E_NS1H_17LinearCombinationIaiaiLNS_15FloatRoundStyleE2EEESG_S1G_JEEENS4_5SM1004TMEM4LOAD26SM100_TMEM_LOAD_16dp32b32xESX_NSY_INSZ_ILi2ELi4ELi3EEES12_NSQ_INS5_IJS13_SE_EEENS5_IJSE_SB_EEEEEEENS4_39AutoVectorizingCopyWithAssumedAlignmentILi128EEENS4_14SM90_TMA_STOREES1V_S1X_S1X_EEEvvEEEEvNT_6ParamsE:
	.zero		2944


//--------------------- SYMBOLS --------------------------

	.type		.nv.reservedSmem.offset0,@object
	.size		.nv.reservedSmem.offset0,0x4
	.type		.nv.reservedSmem.cap,@object
	.size		.nv.reservedSmem.cap,0x4
	.type		__assertfail,@function
